	.target	sm_100

	.elftype	@"ET_EXEC"


//--------------------- .note.nv.tkinfo           --------------------------
	.section	.note.nv.tkinfo,"",@"SHT_NOTE"
	.sectionflags	@"SHF_NOTE_NV_TKINFO"
	.tkinfo
        /*0018*/ 	.word	0x00000081
        /*0030*/ 	.string	""
        /*0030*/ 	.string	"ptxas"
        /*0030*/ 	.string	"Cuda compilation tools, release 12.9, V12.9.86"
        /*0030*/ 	.string	"Build cuda_12.9.r12.9/compiler.36037853_0"
        /*0030*/ 	.string	"-regUsageLevel 10 -arch sm_100f -m 64 "



//--------------------- .note.nv.cuver            --------------------------
	.section	.note.nv.cuver,"",@"SHT_NOTE"
	.sectionflags	@"SHF_NOTE_NV_CUVER"
        /*0018*/ 	.short	0x0001
        /*001a*/ 	.short	0x0064
        /*001c*/ 	.short	0x0001
        /*001e*/ 	.short	0x0000
        /*0020*/ 	.short	0x0001
        /*0022*/ 	.short	0x0000


//--------------------- .nv.info                  --------------------------
	.section	.nv.info,"",@"SHT_CUDA_INFO"
	.align	4


	//----- nvinfo : EIATTR_REGCOUNT
	.align		4
        /*0000*/ 	.byte	0x04, 0x2f
        /*0002*/ 	.short	(.L_17 - .L_16)
	.align		4
.L_16:
        /*0004*/ 	.word	index@(_ZN9deep_gemm24sm100_fp8_gemm_1d1d_implILN4cute4UMMA5MajorE0ELS3_0ELj0ELj7168ELj2048ELj128ELj224ELj128ELj1ELj128ELj128ELj64ELj6ELj128ELj128ELj2ELb0ELj144ELNS_8GemmTypeE0ELb0EN7cutlass10bfloat16_tENS_16EpilogueIdentityEEEvPijjj14CUtensorMap_stS9_S9_S9_S9_)
        /*0008*/ 	.word	0x00000038


	//----- nvinfo : EIATTR_FRAME_SIZE
	.align		4
.L_17:
        /*000c*/ 	.byte	0x04, 0x11
        /*000e*/ 	.short	(.L_19 - .L_18)
	.align		4
.L_18:
        /*0010*/ 	.word	index@($__internal_3_$__cuda_sm20_div_u16)
        /*0014*/ 	.word	0x00000000


	//----- nvinfo : EIATTR_FRAME_SIZE
	.align		4
.L_19:
        /*0018*/ 	.byte	0x04, 0x11
        /*001a*/ 	.short	(.L_21 - .L_20)
	.align		4
.L_20:
        /*001c*/ 	.word	index@($__internal_2_$__cuda_sm10x_tcgen05_guardrail_trap_unallocated_columns_being_dealloced)
        /*0020*/ 	.word	0x00000000


	//----- nvinfo : EIATTR_FRAME_SIZE
	.align		4
.L_21:
        /*0024*/ 	.byte	0x04, 0x11
        /*0026*/ 	.short	(.L_23 - .L_22)
	.align		4
.L_22:
        /*0028*/ 	.word	index@($__internal_1_$__cuda_sm10x_tcgen05_guardrail_trap_phase_invalid_during_alloc)
        /*002c*/ 	.word	0x00000000


	//----- nvinfo : EIATTR_FRAME_SIZE
	.align		4
.L_23:
        /*0030*/ 	.byte	0x04, 0x11
        /*0032*/ 	.short	(.L_25 - .L_24)
	.align		4
.L_24:
        /*0034*/ 	.word	index@($__internal_0_$__cuda_sm10x_tcgen05_guardrail_trap_col_being_dealloced_not_returned_by_alloc)
        /*0038*/ 	.word	0x00000000


	//----- nvinfo : EIATTR_FRAME_SIZE
	.align		4
.L_25:
        /*003c*/ 	.byte	0x04, 0x11
        /*003e*/ 	.short	(.L_27 - .L_26)
	.align		4
.L_26:
        /*0040*/ 	.word	index@(_ZN9deep_gemm24sm100_fp8_gemm_1d1d_implILN4cute4UMMA5MajorE0ELS3_0ELj0ELj7168ELj2048ELj128ELj224ELj128ELj1ELj128ELj128ELj64ELj6ELj128ELj128ELj2ELb0ELj144ELNS_8GemmTypeE0ELb0EN7cutlass10bfloat16_tENS_16EpilogueIdentityEEEvPijjj14CUtensorMap_stS9_S9_S9_S9_)
        /*0044*/ 	.word	0x00000000


	//----- nvinfo : EIATTR_MIN_STACK_SIZE
	.align		4
.L_27:
        /*0048*/ 	.byte	0x04, 0x12
        /*004a*/ 	.short	(.L_29 - .L_28)
	.align		4
.L_28:
        /*004c*/ 	.word	index@(_ZN9deep_gemm24sm100_fp8_gemm_1d1d_implILN4cute4UMMA5MajorE0ELS3_0ELj0ELj7168ELj2048ELj128ELj224ELj128ELj1ELj128ELj128ELj64ELj6ELj128ELj128ELj2ELb0ELj144ELNS_8GemmTypeE0ELb0EN7cutlass10bfloat16_tENS_16EpilogueIdentityEEEvPijjj14CUtensorMap_stS9_S9_S9_S9_)
        /*0050*/ 	.word	0x00000000
.L_29:


//--------------------- .nv.info._ZN9deep_gemm24sm100_fp8_gemm_1d1d_implILN4cute4UMMA5MajorE0ELS3_0ELj0ELj7168ELj2048ELj128ELj224ELj128ELj1ELj128ELj128ELj64ELj6ELj128ELj128ELj2ELb0ELj144ELNS_8GemmTypeE0ELb0EN7cutlass10bfloat16_tENS_16EpilogueIdentityEEEvPijjj14CUtensorMap_stS9_S9_S9_S9_ --------------------------
	.section	.nv.info._ZN9deep_gemm24sm100_fp8_gemm_1d1d_implILN4cute4UMMA5MajorE0ELS3_0ELj0ELj7168ELj2048ELj128ELj224ELj128ELj1ELj128ELj128ELj64ELj6ELj128ELj128ELj2ELb0ELj144ELNS_8GemmTypeE0ELb0EN7cutlass10bfloat16_tENS_16EpilogueIdentityEEEvPijjj14CUtensorMap_stS9_S9_S9_S9_,"",@"SHT_CUDA_INFO"
	.sectionflags	@""
	.align	4


	//----- nvinfo : EIATTR_CUDA_API_VERSION
	.align		4
        /*0000*/ 	.byte	0x04, 0x37
        /*0002*/ 	.short	(.L_31 - .L_30)
.L_30:
        /*0004*/ 	.word	0x00000081


	//----- nvinfo : EIATTR_KPARAM_INFO
	.align		4
.L_31:
        /*0008*/ 	.byte	0x04, 0x17
        /*000a*/ 	.short	(.L_33 - .L_32)
.L_32:
        /*000c*/ 	.word	0x00000000
        /*0010*/ 	.short	0x0008
        /*0012*/ 	.short	0x0240
        /*0014*/ 	.byte	0x00, 0xf0, 0x01, 0x02


	//----- nvinfo : EIATTR_KPARAM_INFO
	.align		4
.L_33:
        /*0018*/ 	.byte	0x04, 0x17
        /*001a*/ 	.short	(.L_35 - .L_34)
.L_34:
        /*001c*/ 	.word	0x00000000
        /*0020*/ 	.short	0x0007
        /*0022*/ 	.short	0x01c0
        /*0024*/ 	.byte	0x00, 0xf0, 0x01, 0x02


	//----- nvinfo : EIATTR_KPARAM_INFO
	.align		4
.L_35:
        /*0028*/ 	.byte	0x04, 0x17
        /*002a*/ 	.short	(.L_37 - .L_36)
.L_36:
        /*002c*/ 	.word	0x00000000
        /*0030*/ 	.short	0x0006
        /*0032*/ 	.short	0x0140
        /*0034*/ 	.byte	0x00, 0xf0, 0x01, 0x02


	//----- nvinfo : EIATTR_KPARAM_INFO
	.align		4
.L_37:
        /*0038*/ 	.byte	0x04, 0x17
        /*003a*/ 	.short	(.L_39 - .L_38)
.L_38:
        /*003c*/ 	.word	0x00000000
        /*0040*/ 	.short	0x0005
        /*0042*/ 	.short	0x00c0
        /*0044*/ 	.byte	0x00, 0xf0, 0x01, 0x02


	//----- nvinfo : EIATTR_KPARAM_INFO
	.align		4
.L_39:
        /*0048*/ 	.byte	0x04, 0x17
        /*004a*/ 	.short	(.L_41 - .L_40)
.L_40:
        /*004c*/ 	.word	0x00000000
        /*0050*/ 	.short	0x0004
        /*0052*/ 	.short	0x0040
        /*0054*/ 	.byte	0x00, 0xf0, 0x01, 0x02


	//----- nvinfo : EIATTR_KPARAM_INFO
	.align		4
.L_41:
        /*0058*/ 	.byte	0x04, 0x17
        /*005a*/ 	.short	(.L_43 - .L_42)
.L_42:
        /*005c*/ 	.word	0x00000000
        /*0060*/ 	.short	0x0003
        /*0062*/ 	.short	0x0010
        /*0064*/ 	.byte	0x00, 0xf0, 0x11, 0x00


	//----- nvinfo : EIATTR_KPARAM_INFO
	.align		4
.L_43:
        /*0068*/ 	.byte	0x04, 0x17
        /*006a*/ 	.short	(.L_45 - .L_44)
.L_44:
        /*006c*/ 	.word	0x00000000
        /*0070*/ 	.short	0x0002
        /*0072*/ 	.short	0x000c
        /*0074*/ 	.byte	0x00, 0xf0, 0x11, 0x00


	//----- nvinfo : EIATTR_KPARAM_INFO
	.align		4
.L_45:
        /*0078*/ 	.byte	0x04, 0x17
        /*007a*/ 	.short	(.L_47 - .L_46)
.L_46:
        /*007c*/ 	.word	0x00000000
        /*0080*/ 	.short	0x0001
        /*0082*/ 	.short	0x0008
        /*0084*/ 	.byte	0x00, 0xf0, 0x11, 0x00


	//----- nvinfo : EIATTR_KPARAM_INFO
	.align		4
.L_47:
        /*0088*/ 	.byte	0x04, 0x17
        /*008a*/ 	.short	(.L_49 - .L_48)
.L_48:
        /*008c*/ 	.word	0x00000000
        /*0090*/ 	.short	0x0000
        /*0092*/ 	.short	0x0000
        /*0094*/ 	.byte	0x00, 0xf5, 0x21, 0x00


	//----- nvinfo : EIATTR_AT_ENTRY_FRAGMENTS
	.align		4
.L_49:
        /*0098*/ 	.byte	0x04, 0x4f
        /*009a*/ 	.short	(.L_51 - .L_50)


	//   ....[0]....
.L_50:
        /*009c*/ 	.word	0x00000004


	//   ....[1]....
        /*00a0*/ 	.word	0x00000005


	//----- nvinfo : EIATTR_RESERVED_SMEM_USED
	.align		4
.L_51:
        /*00a4*/ 	.byte	0x01, 0x41
	.zero		2


	//----- nvinfo : EIATTR_SPARSE_MMA_MASK
	.align		4
        /*00a8*/ 	.byte	0x03, 0x50
        /*00aa*/ 	.short	0x0000


	//----- nvinfo : EIATTR_TCGEN05_2CTA_USED
	.align		4
        /*00ac*/ 	.byte	0x01, 0x52
	.zero		2


	//----- nvinfo : EIATTR_MAXREG_COUNT
	.align		4
        /*00b0*/ 	.byte	0x03, 0x1b
        /*00b2*/ 	.short	0x00ff


	//----- nvinfo : EIATTR_NUM_BARRIERS
	.align		4
        /*00b4*/ 	.byte	0x02, 0x4c
        /*00b6*/ 	.byte	0x09
	.zero		1


	//----- nvinfo : EIATTR_INT_WARP_WIDE_INSTR_OFFSETS
	.align		4
        /*00b8*/ 	.byte	0x04, 0x31
        /*00ba*/ 	.short	(.L_53 - .L_52)


	//   ....[0]....
.L_52:
        /*00bc*/ 	.word	0x00006370


	//   ....[1]....
        /*00c0*/ 	.word	0x00006390


	//----- nvinfo : EIATTR_COOP_GROUP_MASK_REGIDS
	.align		4
.L_53:
        /*00c4*/ 	.byte	0x04, 0x29
        /*00c6*/ 	.short	(.L_55 - .L_54)


	//   ....[0]....
.L_54:
        /*00c8*/ 	.word	0xffffffff


	//   ....[1]....
        /*00cc*/ 	.word	0xffffffff


	//   ....[2]....
        /*00d0*/ 	.word	0xffffffff


	//   ....[3]....
        /*00d4*/ 	.word	0xffffffff


	//   ....[4]....
        /*00d8*/ 	.word	0xffffffff


	//   ....[5]....
        /*00dc*/ 	.word	0xffffffff


	//   ....[6]....
        /*00e0*/ 	.word	0xffffffff


	//   ....[7]....
        /*00e4*/ 	.word	0xffffffff


	//   ....[8]....
        /*00e8*/ 	.word	0xffffffff


	//   ....[9]....
        /*00ec*/ 	.word	0xffffffff


	//   ....[10]....
        /*00f0*/ 	.word	0xffffffff


	//   ....[11]....
        /*00f4*/ 	.word	0xffffffff


	//   ....[12]....
        /*00f8*/ 	.word	0xffffffff


	//   ....[13]....
        /*00fc*/ 	.word	0xffffffff


	//   ....[14]....
        /*0100*/ 	.word	0xffffffff


	//----- nvinfo : EIATTR_COOP_GROUP_INSTR_OFFSETS
	.align		4
.L_55:
        /*0104*/ 	.byte	0x04, 0x28
        /*0106*/ 	.short	(.L_57 - .L_56)


	//   ....[0]....
.L_56:
        /*0108*/ 	.word	0x00000030


	//   ....[1]....
        /*010c*/ 	.word	0x000004d0


	//   ....[2]....
        /*0110*/ 	.word	0x00000ae0


	//   ....[3]....
        /*0114*/ 	.word	0x00000b80


	//   ....[4]....
        /*0118*/ 	.word	0x00001000


	//   ....[5]....
        /*011c*/ 	.word	0x000010b0


	//   ....[6]....
        /*0120*/ 	.word	0x00001160


	//   ....[7]....
        /*0124*/ 	.word	0x000017c0


	//   ....[8]....
        /*0128*/ 	.word	0x000017e0


	//   ....[9]....
        /*012c*/ 	.word	0x00001800


	//   ....[10]....
        /*0130*/ 	.word	0x00001a60


	//   ....[11]....
        /*0134*/ 	.word	0x00001a90


	//   ....[12]....
        /*0138*/ 	.word	0x00001ab0


	//   ....[13]....
        /*013c*/ 	.word	0x00006290


	//   ....[14]....
        /*0140*/ 	.word	0x00006450


	//----- nvinfo : EIATTR_VRC_CTA_INIT_COUNT
	.align		4
.L_57:
        /*0144*/ 	.byte	0x02, 0x4a
        /*0146*/ 	.byte	0x80
	.zero		1


	//----- nvinfo : EIATTR_MBARRIER_INSTR_OFFSETS
	.align		4
        /*0148*/ 	.byte	0x04, 0x39
        /*014a*/ 	.short	(.L_59 - .L_58)


	//   ....[0]....
.L_58:
        /*014c*/ 	.word	0x00000330
        /*0150*/ 	.word	0x000000ff
        /*0154*/ 	.word	0x00033400
        /*0158*/ 	.short	0x0100
        /*015a*/ 	.byte	0x05
	.zero		1


	//   ....[1]....
        /*015c*/ 	.word	0x00000340
        /*0160*/ 	.word	0x000000ff
        /*0164*/ 	.word	0x00033430
        /*0168*/ 	.short	0x0100
        /*016a*/ 	.byte	0x05
	.zero		1


	//   ....[2]....
        /*016c*/ 	.word	0x00000350
        /*0170*/ 	.word	0x000000ff
        /*0174*/ 	.word	0x00033460
        /*0178*/ 	.short	0x0100
        /*017a*/ 	.byte	0x05
	.zero		1


	//   ....[3]....
        /*017c*/ 	.word	0x00000360
        /*0180*/ 	.word	0x000000ff
        /*0184*/ 	.word	0x00033408
        /*0188*/ 	.short	0x0100
        /*018a*/ 	.byte	0x05
	.zero		1


	//   ....[4]....
        /*018c*/ 	.word	0x00000370
        /*0190*/ 	.word	0x000000ff
        /*0194*/ 	.word	0x00033438
        /*0198*/ 	.short	0x0100
        /*019a*/ 	.byte	0x05
	.zero		1


	//   ....[5]....
        /*019c*/ 	.word	0x00000380
        /*01a0*/ 	.word	0x000000ff
        /*01a4*/ 	.word	0x00033468
        /*01a8*/ 	.short	0x0100
        /*01aa*/ 	.byte	0x05
	.zero		1


	//   ....[6]....
        /*01ac*/ 	.word	0x00000390
        /*01b0*/ 	.word	0x000000ff
        /*01b4*/ 	.word	0x00033410
        /*01b8*/ 	.short	0x0100
        /*01ba*/ 	.byte	0x05
	.zero		1


	//   ....[7]....
        /*01bc*/ 	.word	0x000003a0
        /*01c0*/ 	.word	0x000000ff
        /*01c4*/ 	.word	0x00033440
        /*01c8*/ 	.short	0x0100
        /*01ca*/ 	.byte	0x05
	.zero		1


	//   ....[8]....
        /*01cc*/ 	.word	0x000003b0
        /*01d0*/ 	.word	0x000000ff
        /*01d4*/ 	.word	0x00033470
        /*01d8*/ 	.short	0x0100
        /*01da*/ 	.byte	0x05
	.zero		1


	//   ....[9]....
        /*01dc*/ 	.word	0x000003c0
        /*01e0*/ 	.word	0x000000ff
        /*01e4*/ 	.word	0x00033418
        /*01e8*/ 	.short	0x0100
        /*01ea*/ 	.byte	0x05
	.zero		1


	//   ....[10]....
        /*01ec*/ 	.word	0x000003d0
        /*01f0*/ 	.word	0x000000ff
        /*01f4*/ 	.word	0x00033448
        /*01f8*/ 	.short	0x0100
        /*01fa*/ 	.byte	0x05
	.zero		1


	//   ....[11]....
        /*01fc*/ 	.word	0x000003e0
        /*0200*/ 	.word	0x000000ff
        /*0204*/ 	.word	0x00033478
        /*0208*/ 	.short	0x0100
        /*020a*/ 	.byte	0x05
	.zero		1


	//   ....[12]....
        /*020c*/ 	.word	0x000003f0
        /*0210*/ 	.word	0x000000ff
        /*0214*/ 	.word	0x00033420
        /*0218*/ 	.short	0x0100
        /*021a*/ 	.byte	0x05
	.zero		1


	//   ....[13]....
        /*021c*/ 	.word	0x00000400
        /*0220*/ 	.word	0x000000ff
        /*0224*/ 	.word	0x00033450
        /*0228*/ 	.short	0x0100
        /*022a*/ 	.byte	0x05
	.zero		1


	//   ....[14]....
        /*022c*/ 	.word	0x00000410
        /*0230*/ 	.word	0x000000ff
        /*0234*/ 	.word	0x00033480
        /*0238*/ 	.short	0x0100
        /*023a*/ 	.byte	0x05
	.zero		1


	//   ....[15]....
        /*023c*/ 	.word	0x00000420
        /*0240*/ 	.word	0x000000ff
        /*0244*/ 	.word	0x00033428
        /*0248*/ 	.short	0x0100
        /*024a*/ 	.byte	0x05
	.zero		1


	//   ....[16]....
        /*024c*/ 	.word	0x00000430
        /*0250*/ 	.word	0x000000ff
        /*0254*/ 	.word	0x00033458
        /*0258*/ 	.short	0x0100
        /*025a*/ 	.byte	0x05
	.zero		1


	//   ....[17]....
        /*025c*/ 	.word	0x00000440
        /*0260*/ 	.word	0x000000ff
        /*0264*/ 	.word	0x00033488
        /*0268*/ 	.short	0x0100
        /*026a*/ 	.byte	0x05
	.zero		1


	//   ....[18]....
        /*026c*/ 	.word	0x00000450
        /*0270*/ 	.word	0x000000ff
        /*0274*/ 	.word	0x00033490
        /*0278*/ 	.short	0x0100
        /*027a*/ 	.byte	0x05
	.zero		1


	//   ....[19]....
        /*027c*/ 	.word	0x00000460
        /*0280*/ 	.word	0x000000ff
        /*0284*/ 	.word	0x000334a0
        /*0288*/ 	.short	0x0100
        /*028a*/ 	.byte	0x05
	.zero		1


	//   ....[20]....
        /*028c*/ 	.word	0x00000470
        /*0290*/ 	.word	0x000000ff
        /*0294*/ 	.word	0x00033498
        /*0298*/ 	.short	0x0100
        /*029a*/ 	.byte	0x05
	.zero		1


	//   ....[21]....
        /*029c*/ 	.word	0x00000480
        /*02a0*/ 	.word	0x000000ff
        /*02a4*/ 	.word	0x000334a8
        /*02a8*/ 	.short	0x0100
        /*02aa*/ 	.byte	0x05
	.zero		1


	//   ....[22]....
        /*02ac*/ 	.word	0x00000750
        /*02b0*/ 	.word	0x0000000a
        /*02b4*/ 	.word	0x00000000
        /*02b8*/ 	.short	0x010a
        /*02ba*/ 	.byte	0xff
	.zero		1


	//   ....[23]....
        /*02bc*/ 	.word	0x00000770
        /*02c0*/ 	.word	0x0000000a
        /*02c4*/ 	.word	0x00000000
        /*02c8*/ 	.short	0x010a
        /*02ca*/ 	.byte	0xff
	.zero		1


	//   ....[24]....
        /*02cc*/ 	.word	0x00000950
        /*02d0*/ 	.word	0x00000006
        /*02d4*/ 	.word	0x00000000
        /*02d8*/ 	.short	0x010a
        /*02da*/ 	.byte	0xff
	.zero		1


	//   ....[25]....
        /*02dc*/ 	.word	0x00000970
        /*02e0*/ 	.word	0x00000006
        /*02e4*/ 	.word	0x00000000
        /*02e8*/ 	.short	0x010a
        /*02ea*/ 	.byte	0xff
	.zero		1


	//   ....[26]....
        /*02ec*/ 	.word	0x00000a60
        /*02f0*/ 	.word	0x00000006
        /*02f4*/ 	.word	0x00000000
        /*02f8*/ 	.short	0x0101
        /*02fa*/ 	.byte	0xff
	.zero		1


	//   ....[27]....
        /*02fc*/ 	.word	0x00000eb0
        /*0300*/ 	.word	0x00000002
        /*0304*/ 	.word	0x00033400
        /*0308*/ 	.short	0x010a
        /*030a*/ 	.byte	0xff
	.zero		1


	//   ....[28]....
        /*030c*/ 	.word	0x00001240
        /*0310*/ 	.word	0x00000002
        /*0314*/ 	.word	0x00000000
        /*0318*/ 	.short	0x0101
        /*031a*/ 	.byte	0xff
	.zero		1


	//   ....[29]....
        /*031c*/ 	.word	0x00001590
        /*0320*/ 	.word	0x00000003
        /*0324*/ 	.word	0x000334a0
        /*0328*/ 	.short	0x010a
        /*032a*/ 	.byte	0x09
	.zero		1


	//   ....[30]....
        /*032c*/ 	.word	0x00001650
        /*0330*/ 	.word	0x000000ff
        /*0334*/ 	.word	0x00033460
        /*0338*/ 	.short	0x010a
        /*033a*/ 	.byte	0x0e
	.zero		1


	//   ....[31]....
        /*033c*/ 	.word	0x00001a30
        /*0340*/ 	.word	0x000000ff
        /*0344*/ 	.word	0x00033460
        /*0348*/ 	.short	0x010a
        /*034a*/ 	.byte	0x0a
	.zero		1


	//   ....[32]....
        /*034c*/ 	.word	0x00001e60
        /*0350*/ 	.word	0x00000002
        /*0354*/ 	.word	0x000334a0
        /*0358*/ 	.short	0x010a
        /*035a*/ 	.byte	0xff
	.zero		1


	//   ....[33]....
        /*035c*/ 	.word	0x000020f0
        /*0360*/ 	.word	0x0000001a
        /*0364*/ 	.word	0x00000030
        /*0368*/ 	.short	0x010a
        /*036a*/ 	.byte	0xff
	.zero		1


	//   ....[34]....
        /*036c*/ 	.word	0x00002560
        /*0370*/ 	.word	0x0000001c
        /*0374*/ 	.word	0x00000030
        /*0378*/ 	.short	0x010a
        /*037a*/ 	.byte	0xff
	.zero		1


	//   ....[35]....
        /*037c*/ 	.word	0x00002760
        /*0380*/ 	.word	0x0000001a
        /*0384*/ 	.word	0x00000030
        /*0388*/ 	.short	0x010a
        /*038a*/ 	.byte	0xff
	.zero		1


	//   ....[36]....
        /*038c*/ 	.word	0x00002970
        /*0390*/ 	.word	0x0000001c
        /*0394*/ 	.word	0x00000030
        /*0398*/ 	.short	0x010a
        /*039a*/ 	.byte	0xff
	.zero		1


	//   ....[37]....
        /*039c*/ 	.word	0x00002b50
        /*03a0*/ 	.word	0x0000001a
        /*03a4*/ 	.word	0x00000030
        /*03a8*/ 	.short	0x010a
        /*03aa*/ 	.byte	0xff
	.zero		1


	//   ....[38]....
        /*03ac*/ 	.word	0x00002e90
        /*03b0*/ 	.word	0x0000001c
        /*03b4*/ 	.word	0x00000030
        /*03b8*/ 	.short	0x010a
        /*03ba*/ 	.byte	0xff
	.zero		1


	//   ....[39]....
        /*03bc*/ 	.word	0x00003080
        /*03c0*/ 	.word	0x0000001a
        /*03c4*/ 	.word	0x00000030
        /*03c8*/ 	.short	0x010a
        /*03ca*/ 	.byte	0xff
	.zero		1


	//   ....[40]....
        /*03cc*/ 	.word	0x00003290
        /*03d0*/ 	.word	0x0000001c
        /*03d4*/ 	.word	0x00000030
        /*03d8*/ 	.short	0x010a
        /*03da*/ 	.byte	0xff
	.zero		1


	//   ....[41]....
        /*03dc*/ 	.word	0x00003470
        /*03e0*/ 	.word	0x0000001a
        /*03e4*/ 	.word	0x00000030
        /*03e8*/ 	.short	0x010a
        /*03ea*/ 	.byte	0xff
	.zero		1


	//   ....[42]....
        /*03ec*/ 	.word	0x000037b0
        /*03f0*/ 	.word	0x0000001c
        /*03f4*/ 	.word	0x00000030
        /*03f8*/ 	.short	0x010a
        /*03fa*/ 	.byte	0xff
	.zero		1


	//   ....[43]....
        /*03fc*/ 	.word	0x000039a0
        /*0400*/ 	.word	0x0000001a
        /*0404*/ 	.word	0x00000030
        /*0408*/ 	.short	0x010a
        /*040a*/ 	.byte	0xff
	.zero		1


	//   ....[44]....
        /*040c*/ 	.word	0x00003bb0
        /*0410*/ 	.word	0x0000001c
        /*0414*/ 	.word	0x00000030
        /*0418*/ 	.short	0x010a
        /*041a*/ 	.byte	0xff
	.zero		1


	//   ....[45]....
        /*041c*/ 	.word	0x00003da0
        /*0420*/ 	.word	0x0000001a
        /*0424*/ 	.word	0x00000030
        /*0428*/ 	.short	0x010a
        /*042a*/ 	.byte	0xff
	.zero		1


	//   ....[46]....
        /*042c*/ 	.word	0x000040c0
        /*0430*/ 	.word	0x00000016
        /*0434*/ 	.word	0x00000030
        /*0438*/ 	.short	0x010a
        /*043a*/ 	.byte	0xff
	.zero		1


	//   ....[47]....
        /*043c*/ 	.word	0x000042d0
        /*0440*/ 	.word	0x00000018
        /*0444*/ 	.word	0x00000030
        /*0448*/ 	.short	0x010a
        /*044a*/ 	.byte	0xff
	.zero		1


	//   ....[48]....
        /*044c*/ 	.word	0x00004490
        /*0450*/ 	.word	0x00000004
        /*0454*/ 	.word	0x00000030
        /*0458*/ 	.short	0x010a
        /*045a*/ 	.byte	0xff
	.zero		1


	//   ....[49]....
        /*045c*/ 	.word	0x00004990
        /*0460*/ 	.word	0x00000003
        /*0464*/ 	.word	0x00033490
        /*0468*/ 	.short	0x010a
        /*046a*/ 	.byte	0xff
	.zero		1


	//   ....[50]....
        /*046c*/ 	.word	0x00006110
        /*0470*/ 	.word	0x00000003
        /*0474*/ 	.word	0x00000000
        /*0478*/ 	.short	0x0101
        /*047a*/ 	.byte	0xff
	.zero		1


	//   ....[51]....
        /*047c*/ 	.word	0x00006480
        /*0480*/ 	.word	0x0000000a
        /*0484*/ 	.word	0x00000000
        /*0488*/ 	.short	0x010a
        /*048a*/ 	.byte	0xff
	.zero		1


	//   ....[52]....
        /*048c*/ 	.word	0x000064e0
        /*0490*/ 	.word	0x00000006
        /*0494*/ 	.word	0x00000000
        /*0498*/ 	.short	0x010a
        /*049a*/ 	.byte	0xff
	.zero		1


	//   ....[53]....
        /*049c*/ 	.word	0x00006540
        /*04a0*/ 	.word	0x00000002
        /*04a4*/ 	.word	0x00033400
        /*04a8*/ 	.short	0x010a
        /*04aa*/ 	.byte	0xff
	.zero		1


	//   ....[54]....
        /*04ac*/ 	.word	0x000065c0
        /*04b0*/ 	.word	0x00000003
        /*04b4*/ 	.word	0x000334a0
        /*04b8*/ 	.short	0x010a
        /*04ba*/ 	.byte	0xff
	.zero		1


	//   ....[55]....
        /*04bc*/ 	.word	0x00006630
        /*04c0*/ 	.word	0x00000005
        /*04c4*/ 	.word	0x00033460
        /*04c8*/ 	.short	0x010a
        /*04ca*/ 	.byte	0xff
	.zero		1


	//   ....[56]....
        /*04cc*/ 	.word	0x000066a0
        /*04d0*/ 	.word	0x00000003
        /*04d4*/ 	.word	0x00033460
        /*04d8*/ 	.short	0x010a
        /*04da*/ 	.byte	0xff
	.zero		1


	//   ....[57]....
        /*04dc*/ 	.word	0x00006700
        /*04e0*/ 	.word	0x0000001a
        /*04e4*/ 	.word	0x00000030
        /*04e8*/ 	.short	0x010a
        /*04ea*/ 	.byte	0xff
	.zero		1


	//   ....[58]....
        /*04ec*/ 	.word	0x00006760
        /*04f0*/ 	.word	0x0000001c
        /*04f4*/ 	.word	0x00000030
        /*04f8*/ 	.short	0x010a
        /*04fa*/ 	.byte	0xff
	.zero		1


	//   ....[59]....
        /*04fc*/ 	.word	0x000067d0
        /*0500*/ 	.word	0x0000001a
        /*0504*/ 	.word	0x00000030
        /*0508*/ 	.short	0x010a
        /*050a*/ 	.byte	0xff
	.zero		1


	//   ....[60]....
        /*050c*/ 	.word	0x00006830
        /*0510*/ 	.word	0x0000001c
        /*0514*/ 	.word	0x00000030
        /*0518*/ 	.short	0x010a
        /*051a*/ 	.byte	0xff
	.zero		1


	//   ....[61]....
        /*051c*/ 	.word	0x000068a0
        /*0520*/ 	.word	0x0000001a
        /*0524*/ 	.word	0x00000030
        /*0528*/ 	.short	0x010a
        /*052a*/ 	.byte	0xff
	.zero		1


	//   ....[62]....
        /*052c*/ 	.word	0x00006900
        /*0530*/ 	.word	0x0000001c
        /*0534*/ 	.word	0x00000030
        /*0538*/ 	.short	0x010a
        /*053a*/ 	.byte	0xff
	.zero		1


	//   ....[63]....
        /*053c*/ 	.word	0x00006970
        /*0540*/ 	.word	0x0000001a
        /*0544*/ 	.word	0x00000030
        /*0548*/ 	.short	0x010a
        /*054a*/ 	.byte	0xff
	.zero		1


	//   ....[64]....
        /*054c*/ 	.word	0x000069d0
        /*0550*/ 	.word	0x0000001c
        /*0554*/ 	.word	0x00000030
        /*0558*/ 	.short	0x010a
        /*055a*/ 	.byte	0xff
	.zero		1


	//   ....[65]....
        /*055c*/ 	.word	0x00006a40
        /*0560*/ 	.word	0x0000001a
        /*0564*/ 	.word	0x00000030
        /*0568*/ 	.short	0x010a
        /*056a*/ 	.byte	0xff
	.zero		1


	//   ....[66]....
        /*056c*/ 	.word	0x00006aa0
        /*0570*/ 	.word	0x0000001c
        /*0574*/ 	.word	0x00000030
        /*0578*/ 	.short	0x010a
        /*057a*/ 	.byte	0xff
	.zero		1


	//   ....[67]....
        /*057c*/ 	.word	0x00006b10
        /*0580*/ 	.word	0x0000001a
        /*0584*/ 	.word	0x00000030
        /*0588*/ 	.short	0x010a
        /*058a*/ 	.byte	0xff
	.zero		1


	//   ....[68]....
        /*058c*/ 	.word	0x00006b70
        /*0590*/ 	.word	0x0000001c
        /*0594*/ 	.word	0x00000030
        /*0598*/ 	.short	0x010a
        /*059a*/ 	.byte	0xff
	.zero		1


	//   ....[69]....
        /*059c*/ 	.word	0x00006be0
        /*05a0*/ 	.word	0x0000001a
        /*05a4*/ 	.word	0x00000030
        /*05a8*/ 	.short	0x010a
        /*05aa*/ 	.byte	0xff
	.zero		1


	//   ....[70]....
        /*05ac*/ 	.word	0x00006c50
        /*05b0*/ 	.word	0x00000016
        /*05b4*/ 	.word	0x00000030
        /*05b8*/ 	.short	0x010a
        /*05ba*/ 	.byte	0xff
	.zero		1


	//   ....[71]....
        /*05bc*/ 	.word	0x00006cc0
        /*05c0*/ 	.word	0x00000018
        /*05c4*/ 	.word	0x00000030
        /*05c8*/ 	.short	0x010a
        /*05ca*/ 	.byte	0xff
	.zero		1


	//   ....[72]....
        /*05cc*/ 	.word	0x00006d30
        /*05d0*/ 	.word	0x00000004
        /*05d4*/ 	.word	0x00000030
        /*05d8*/ 	.short	0x010a
        /*05da*/ 	.byte	0xff
	.zero		1


	//   ....[73]....
        /*05dc*/ 	.word	0x00006d90
        /*05e0*/ 	.word	0x00000003
        /*05e4*/ 	.word	0x00033490
        /*05e8*/ 	.short	0x010a
        /*05ea*/ 	.byte	0xff
	.zero		1


	//----- nvinfo : EIATTR_NUM_MBARRIERS
	.align		4
.L_59:
        /*05ec*/ 	.byte	0x03, 0x38
        /*05ee*/ 	.short	0x0016


	//----- nvinfo : EIATTR_EXIT_INSTR_OFFSETS
	.align		4
        /*05f0*/ 	.byte	0x04, 0x1c
        /*05f2*/ 	.short	(.L_61 - .L_60)


	//   ....[0]....
.L_60:
        /*05f4*/ 	.word	0x00000cc0


	//   ....[1]....
        /*05f8*/ 	.word	0x000012a0


	//   ....[2]....
        /*05fc*/ 	.word	0x00001de0


	//   ....[3]....
        /*0600*/ 	.word	0x00001e90


	//   ....[4]....
        /*0604*/ 	.word	0x00001ef0


	//   ....[5]....
        /*0608*/ 	.word	0x00004660


	//   ....[6]....
        /*060c*/ 	.word	0x000046c0


	//   ....[7]....
        /*0610*/ 	.word	0x00006270


	//   ....[8]....
        /*0614*/ 	.word	0x00006460


	//----- nvinfo : EIATTR_MAX_THREADS
	.align		4
.L_61:
        /*0618*/ 	.byte	0x04, 0x05
        /*061a*/ 	.short	(.L_63 - .L_62)
.L_62:
        /*061c*/ 	.word	0x00000100
        /*0620*/ 	.word	0x00000001
        /*0624*/ 	.word	0x00000001


	//----- nvinfo : EIATTR_CRS_STACK_SIZE
	.align		4
.L_63:
        /*0628*/ 	.byte	0x04, 0x1e
        /*062a*/ 	.short	(.L_65 - .L_64)
.L_64:
        /*062c*/ 	.word	0x00000000


	//----- nvinfo : EIATTR_CBANK_PARAM_SIZE
	.align		4
.L_65:
        /*0630*/ 	.byte	0x03, 0x19
        /*0632*/ 	.short	0x02c0


	//----- nvinfo : EIATTR_PARAM_CBANK
	.align		4
        /*0634*/ 	.byte	0x04, 0x0a
        /*0636*/ 	.short	(.L_67 - .L_66)
	.align		4
.L_66:
        /*0638*/ 	.word	index@(.nv.constant0._ZN9deep_gemm24sm100_fp8_gemm_1d1d_implILN4cute4UMMA5MajorE0ELS3_0ELj0ELj7168ELj2048ELj128ELj224ELj128ELj1ELj128ELj128ELj64ELj6ELj128ELj128ELj2ELb0ELj144ELNS_8GemmTypeE0ELb0EN7cutlass10bfloat16_tENS_16EpilogueIdentityEEEvPijjj14CUtensorMap_stS9_S9_S9_S9_)
        /*063c*/ 	.short	0x0380
        /*063e*/ 	.short	0x02c0


	//----- nvinfo : EIATTR_SW_WAR
	.align		4
.L_67:
        /*0640*/ 	.byte	0x04, 0x36
        /*0642*/ 	.short	(.L_69 - .L_68)
.L_68:
        /*0644*/ 	.word	0x00000008
.L_69:


//--------------------- .nv.compat                --------------------------
	.section	.nv.compat,"",@"SHT_CUDA_COMPAT_INFO"
	.align	4
        /*0000*/ 	.byte	0x02, 0x02, 0x02, 0x00, 0x02, 0x05, 0x05, 0x00, 0x02, 0x03, 0x01, 0x00, 0x02, 0x06, 0x01, 0x00


//--------------------- .nv.callgraph             --------------------------
	.section	.nv.callgraph,"",@"SHT_CUDA_CALLGRAPH"
	.align	4
	.sectionentsize	8
	.align		4
        /*0000*/ 	.word	0x00000000
	.align		4
        /*0004*/ 	.word	0xffffffff
	.align		4
        /*0008*/ 	.word	0x00000000
	.align		4
        /*000c*/ 	.word	0xfffffffe
	.align		4
        /*0010*/ 	.word	0x00000000
	.align		4
        /*0014*/ 	.word	0xfffffffd
	.align		4
        /*0018*/ 	.word	0x00000000
	.align		4
        /*001c*/ 	.word	0xfffffffc


//--------------------- .nv.constant4             --------------------------
	.section	.nv.constant4,"a",@progbits
	.align	8
	.align		8
.nv.constant4:
        /*0000*/ 	.dword	_ZN47_INTERNAL_e17b4093_9_kernel_cu_274330f4_28973974cuda3std3__45__cpo5beginE
	.align		8
        /*0008*/ 	.dword	_ZN47_INTERNAL_e17b4093_9_kernel_cu_274330f4_28973974cuda3std3__45__cpo3endE
	.align		8
        /*0010*/ 	.dword	_ZN47_INTERNAL_e17b4093_9_kernel_cu_274330f4_28973974cuda3std3__45__cpo6cbeginE
	.align		8
        /*0018*/ 	.dword	_ZN47_INTERNAL_e17b4093_9_kernel_cu_274330f4_28973974cuda3std3__45__cpo4cendE
	.align		8
        /*0020*/ 	.dword	_ZN47_INTERNAL_e17b4093_9_kernel_cu_274330f4_28973974cuda3std3__449_GLOBAL__N__e17b4093_9_kernel_cu_274330f4_28973976ignoreE
	.align		8
        /*0028*/ 	.dword	_ZN47_INTERNAL_e17b4093_9_kernel_cu_274330f4_28973974cuda3std3__419piecewise_constructE
	.align		8
        /*0030*/ 	.dword	_ZN47_INTERNAL_e17b4093_9_kernel_cu_274330f4_28973974cuda3std3__48in_placeE
	.align		8
        /*0038*/ 	.dword	_ZN47_INTERNAL_e17b4093_9_kernel_cu_274330f4_28973974cuda3std6ranges3__45__cpo4swapE
	.align		8
        /*0040*/ 	.dword	_ZN47_INTERNAL_e17b4093_9_kernel_cu_274330f4_28973974cuda3std6ranges3__45__cpo9iter_moveE
	.align		8
        /*0048*/ 	.dword	_ZN47_INTERNAL_e17b4093_9_kernel_cu_274330f4_28973974cute7productE
	.align		8
        /*0050*/ 	.dword	_ZN47_INTERNAL_e17b4093_9_kernel_cu_274330f4_28973974cute1_E


//--------------------- .text._ZN9deep_gemm24sm100_fp8_gemm_1d1d_implILN4cute4UMMA5MajorE0ELS3_0ELj0ELj7168ELj2048ELj128ELj224ELj128ELj1ELj128ELj128ELj64ELj6ELj128ELj128ELj2ELb0ELj144ELNS_8GemmTypeE0ELb0EN7cutlass10bfloat16_tENS_16EpilogueIdentityEEEvPijjj14CUtensorMap_stS9_S9_S9_S9_ --------------------------
	.section	.text._ZN9deep_gemm24sm100_fp8_gemm_1d1d_implILN4cute4UMMA5MajorE0ELS3_0ELj0ELj7168ELj2048ELj128ELj224ELj128ELj1ELj128ELj128ELj64ELj6ELj128ELj128ELj2ELb0ELj144ELNS_8GemmTypeE0ELb0EN7cutlass10bfloat16_tENS_16EpilogueIdentityEEEvPijjj14CUtensorMap_stS9_S9_S9_S9_,"ax",@progbits
	.align	128
        .global         _ZN9deep_gemm24sm100_fp8_gemm_1d1d_implILN4cute4UMMA5MajorE0ELS3_0ELj0ELj7168ELj2048ELj128ELj224ELj128ELj1ELj128ELj128ELj64ELj6ELj128ELj128ELj2ELb0ELj144ELNS_8GemmTypeE0ELb0EN7cutlass10bfloat16_tENS_16EpilogueIdentityEEEvPijjj14CUtensorMap_stS9_S9_S9_S9_
        .type           _ZN9deep_gemm24sm100_fp8_gemm_1d1d_implILN4cute4UMMA5MajorE0ELS3_0ELj0ELj7168ELj2048ELj128ELj224ELj128ELj1ELj128ELj128ELj64ELj6ELj128ELj128ELj2ELb0ELj144ELNS_8GemmTypeE0ELb0EN7cutlass10bfloat16_tENS_16EpilogueIdentityEEEvPijjj14CUtensorMap_stS9_S9_S9_S9_,@function
        .size           _ZN9deep_gemm24sm100_fp8_gemm_1d1d_implILN4cute4UMMA5MajorE0ELS3_0ELj0ELj7168ELj2048ELj128ELj224ELj128ELj1ELj128ELj128ELj64ELj6ELj128ELj128ELj2ELb0ELj144ELNS_8GemmTypeE0ELb0EN7cutlass10bfloat16_tENS_16EpilogueIdentityEEEvPijjj14CUtensorMap_stS9_S9_S9_S9_,(.L_x_130 - _ZN9deep_gemm24sm100_fp8_gemm_1d1d_implILN4cute4UMMA5MajorE0ELS3_0ELj0ELj7168ELj2048ELj128ELj224ELj128ELj1ELj128ELj128ELj64ELj6ELj128ELj128ELj2ELb0ELj144ELNS_8GemmTypeE0ELb0EN7cutlass10bfloat16_tENS_16EpilogueIdentityEEEvPijjj14CUtensorMap_stS9_S9_S9_S9_)
        .other          _ZN9deep_gemm24sm100_fp8_gemm_1d1d_implILN4cute4UMMA5MajorE0ELS3_0ELj0ELj7168ELj2048ELj128ELj224ELj128ELj1ELj128ELj128ELj64ELj6ELj128ELj128ELj2ELb0ELj144ELNS_8GemmTypeE0ELb0EN7cutlass10bfloat16_tENS_16EpilogueIdentityEEEvPijjj14CUtensorMap_stS9_S9_S9_S9_,@"STO_CUDA_ENTRY STV_DEFAULT"
_ZN9deep_gemm24sm100_fp8_gemm_1d1d_implILN4cute4UMMA5MajorE0ELS3_0ELj0ELj7168ELj2048ELj128ELj224ELj128ELj1ELj128ELj128ELj64ELj6ELj128ELj128ELj2ELb0ELj144ELNS_8GemmTypeE0ELb0EN7cutlass10bfloat16_tENS_16EpilogueIdentityEEEvPijjj14CUtensorMap_stS9_S9_S9_S9_:
.text._ZN9deep_gemm24sm100_fp8_gemm_1d1d_implILN4cute4UMMA5MajorE0ELS3_0ELj0ELj7168ELj2048ELj128ELj224ELj128ELj1ELj128ELj128ELj64ELj6ELj128ELj128ELj2ELb0ELj144ELNS_8GemmTypeE0ELb0EN7cutlass10bfloat16_tENS_16EpilogueIdentityEEEvPijjj14CUtensorMap_stS9_S9_S9_S9_:
[----:B------:R-:W1:Y:S01]  /*0000*/  LDC R1, c[0x0][0x37c] ;  /* 0x0000df00ff017b82 */ /* 0x000e620000000800 */
[----:B------:R-:W2:Y:S02]  /*0010*/  S2R R0, SR_TID.X ;  /* 0x0000000000007919 */ /* 0x000ea40000002100 */
[----:B--2---:R-:W-:-:S05]  /*0020*/  SHF.R.U32.HI R0, RZ, 0x5, R0 ;  /* 0x00000005ff007819 */ /* 0x004fca0000011600 */
[----:B------:R-:W2:Y:S02]  /*0030*/  SHFL.IDX PT, R21, R0, RZ, 0x1f ;  /* 0x00001fff00157589 */ /* 0x000ea400000e0000 */
[----:B--2---:R-:W-:-:S13]  /*0040*/  ISETP.NE.AND P0, PT, R21, 0x2, PT ;  /* 0x000000021500780c */ /* 0x004fda0003f05270 */
[----:B-1----:R-:W-:Y:S05]  /*0050*/  @!P0 BRA `(.L_x_0) ;  /* 0x0000000400188947 */ /* 0x002fea0003800000 */
[----:B------:R-:W-:-:S13]  /*0060*/  ISETP.NE.AND P0, PT, R21, 0x1, PT ;  /* 0x000000011500780c */ /* 0x000fda0003f05270 */
[----:B------:R-:W-:Y:S05]  /*0070*/  @!P0 BRA `(.L_x_1) ;  /* 0x0000000000608947 */ /* 0x000fea0003800000 */
[----:B------:R-:W-:-:S13]  /*0080*/  ISETP.NE.AND P0, PT, R21, RZ, PT ;  /* 0x000000ff1500720c */ /* 0x000fda0003f05270 */
[----:B------:R-:W-:Y:S05]  /*0090*/  @P0 BRA `(.L_x_2) ;  /* 0x0000000800940947 */ /* 0x000fea0003800000 */
[----:B------:R-:W-:Y:S01]  /*00a0*/  ELECT P0, URZ, PT ;  /* 0x0000000000ff782f */ /* 0x000fe20003800000 */
[----:B------:R-:W-:-:S12]  /*00b0*/  BSSY.RECONVERGENT B0, `(.L_x_3) ;  /* 0x0000013000007945 */ /* 0x000fd80003800200 */
[----:B------:R-:W-:Y:S05]  /*00c0*/  @!P0 BRA `(.L_x_4) ;  /* 0x0000000000448947 */ /* 0x000fea0003800000 */
[----:B------:R-:W1:Y:S02]  /*00d0*/  LDCU.64 UR4, c[0x0][0x348] ;  /* 0x00006900ff0477ac */ /* 0x000e640008000a00 */
[----:B-1----:R-:W-:Y:S02]  /*00e0*/  UIADD3 UR12, UP4, UPT, UR4, 0x40, URZ ;  /* 0x00000040040c7890 */ /* 0x002fe4000ff9e0ff */
[----:B------:R-:W-:Y:S02]  /*00f0*/  UIADD3 UR10, UP3, UPT, UR4, 0xc0, URZ ;  /* 0x000000c0040a7890 */ /* 0x000fe4000ff7e0ff */
[----:B------:R-:W-:Y:S02]  /*0100*/  UIADD3 UR8, UP2, UPT, UR4, 0x140, URZ ;  /* 0x0000014004087890 */ /* 0x000fe4000ff5e0ff */
[----:B------:R-:W-:Y:S02]  /*0110*/  UIADD3 UR6, UP1, UPT, UR4, 0x1c0, URZ ;  /* 0x000001c004067890 */ /* 0x000fe4000ff3e0ff */
[----:B------:R-:W-:-:S02]  /*0120*/  UIADD3 UR4, UP0, UPT, UR4, 0x240, URZ ;  /* 0x0000024004047890 */ /* 0x000fc4000ff1e0ff */
[----:B------:R-:W-:Y:S02]  /*0130*/  UIADD3.X UR13, UPT, UPT, URZ, UR5, URZ, UP4, !UPT ;  /* 0x00000005ff0d7290 */ /* 0x000fe4000a7fe4ff */
[----:B------:R-:W-:Y:S02]  /*0140*/  UIADD3.X UR11, UPT, UPT, URZ, UR5, URZ, UP3, !UPT ;  /* 0x00000005ff0b7290 */ /* 0x000fe40009ffe4ff */
[----:B------:R-:W-:Y:S02]  /*0150*/  UIADD3.X UR9, UPT, UPT, URZ, UR5, URZ, UP2, !UPT ;  /* 0x00000005ff097290 */ /* 0x000fe400097fe4ff */
[----:B------:R-:W-:Y:S02]  /*0160*/  UIADD3.X UR7, UPT, UPT, URZ, UR5, URZ, UP1, !UPT ;  /* 0x00000005ff077290 */ /* 0x000fe40008ffe4ff */
[----:B------:R-:W-:Y:S01]  /*0170*/  UIADD3.X UR5, UPT, UPT, URZ, UR5, URZ, UP0, !UPT ;  /* 0x00000005ff057290 */ /* 0x000fe200087fe4ff */
[----:B------:R1:W-:Y:S02]  /*0180*/  UTMACCTL.PF [UR12] ;  /* 0x000000000c0079b9 */ /* 0x0003e40008040000 */
[----:B------:R1:W-:Y:S02]  /*0190*/  UTMACCTL.PF [UR10] ;  /* 0x000000000a0079b9 */ /* 0x0003e40008040000 */
[----:B------:R1:W-:Y:S02]  /*01a0*/  UTMACCTL.PF [UR8] ;  /* 0x00000000080079b9 */ /* 0x0003e40008040000 */
[----:B------:R1:W-:Y:S02]  /*01b0*/  UTMACCTL.PF [UR6] ;  /* 0x00000000060079b9 */ /* 0x0003e40008040000 */
[----:B------:R1:W-:Y:S02]  /*01c0*/  UTMACCTL.PF [UR4] ;  /* 0x00000000040079b9 */ /* 0x0003e40008040000 */
[----:B-1----:R-:W-:Y:S01]  /*01d0*/  NOP ;  /* 0x0000000000007918 */ /* 0x002fe20000000000 */
.L_x_4:
[----:B------:R-:W-:Y:S05]  /*01e0*/  BSYNC.RECONVERGENT B0 ;  /* 0x0000000000007941 */ /* 0x000fea0003800200 */
.L_x_3:
[----:B------:R-:W-:Y:S05]  /*01f0*/  BRA `(.L_x_2) ;  /* 0x00000008003c7947 */ /* 0x000fea0003800000 */
.L_x_1:
[----:B------:R-:W-:Y:S01]  /*0200*/  ELECT P0, URZ, PT ;  /* 0x0000000000ff782f */ /* 0x000fe20003800000 */
[----:B------:R-:W-:-:S12]  /*0210*/  BSSY.RECONVERGENT B0, `(.L_x_5) ;  /* 0x0000029000007945 */ /* 0x000fd80003800200 */
[----:B------:R-:W-:Y:S05]  /*0220*/  @!P0 BRA `(.L_x_6) ;  /* 0x00000000009c8947 */ /* 0x000fea0003800000 */
[----:B------:R-:W1:Y:S01]  /*0230*/  S2UR UR5, SR_CgaCtaId ;  /* 0x00000000000579c3 */ /* 0x000e620000008800 */
[----:B------:R-:W-:Y:S01]  /*0240*/  UMOV UR7, 0x400 ;  /* 0x0000040000077882 */ /* 0x000fe20000000000 */
[----:B------:R-:W-:Y:S01]  /*0250*/  UMOV UR6, 0x1 ;  /* 0x0000000100067882 */ /* 0x000fe20000000000 */
[----:B------:R-:W-:Y:S02]  /*0260*/  UMOV UR4, 0x40 ;  /* 0x0000004000047882 */ /* 0x000fe40000000000 */
[----:B------:R-:W-:-:S04]  /*0270*/  UIADD3 UR8, UPT, UPT, -UR4, 0x100000, URZ ;  /* 0x0010000004087890 */ /* 0x000fc8000fffe1ff */
[----:B------:R-:W-:Y:S02]  /*0280*/  USHF.L.U32 UR9, UR8, 0xb, URZ ;  /* 0x0000000b08097899 */ /* 0x000fe400080006ff */
[----:B------:R-:W-:Y:S01]  /*0290*/  USHF.L.U32 UR8, UR8, 0x1, URZ ;  /* 0x0000000108087899 */ /* 0x000fe200080006ff */
[----:B------:R-:W-:Y:S02]  /*02a0*/  UMOV UR4, 0x100 ;  /* 0x0000010000047882 */ /* 0x000fe40000000000 */
[----:B------:R-:W-:-:S04]  /*02b0*/  UIADD3 UR10, UPT, UPT, -UR4, 0x100000, URZ ;  /* 0x00100000040a7890 */ /* 0x000fc8000fffe1ff */
[----:B------:R-:W-:Y:S02]  /*02c0*/  USHF.L.U32 UR11, UR10, 0xb, URZ ;  /* 0x0000000b0a0b7899 */ /* 0x000fe400080006ff */
[----:B------:R-:W-:Y:S02]  /*02d0*/  USHF.L.U32 UR10, UR10, 0x1, URZ ;  /* 0x000000010a0a7899 */ /* 0x000fe400080006ff */
[----:B-1----:R-:W-:Y:S02]  /*02e0*/  ULEA UR5, UR5, UR7, 0x18 ;  /* 0x0000000705057291 */ /* 0x002fe4000f8ec0ff */
[----:B------:R-:W-:-:S04]  /*02f0*/  UIADD3 UR6, UPT, UPT, -UR6, 0x100000, URZ ;  /* 0x0010000006067890 */ /* 0x000fc8000fffe1ff */
[----:B------:R-:W-:Y:S02]  /*0300*/  USHF.L.U32 UR7, UR6, 0xb, URZ ;  /* 0x0000000b06077899 */ /* 0x000fe400080006ff */
[----:B------:R-:W-:Y:S01]  /*0310*/  USHF.L.U32 UR6, UR6, 0x1, URZ ;  /* 0x0000000106067899 */ /* 0x000fe200080006ff */
[----:B------:R-:W1:Y:S11]  /*0320*/  FENCE.VIEW.ASYNC.S ;  /* 0x00000000000073c6 */ /* 0x000e760000000000 */
[----:B-1----:R1:W2:Y:S01]  /*0330*/  SYNCS.EXCH.64 URZ, [UR5+0x33400], UR6 ;  /* 0x0334000605ff75b2 */ /* 0x0022a20008000100 */
[----:B------:R1:W3:Y:S01]  /*0340*/  SYNCS.EXCH.64 URZ, [UR5+0x33430], UR6 ;  /* 0x0334300605ff75b2 */ /* 0x0002e20008000100 */
[----:B------:R1:W4:Y:S01]  /*0350*/  SYNCS.EXCH.64 URZ, [UR5+0x33460], UR8 ;  /* 0x0334600805ff75b2 */ /* 0x0003220008000100 */
[----:B------:R1:W5:Y:S01]  /*0360*/  SYNCS.EXCH.64 URZ, [UR5+0x33408], UR6 ;  /* 0x0334080605ff75b2 */ /* 0x0003620008000100 */
[----:B------:R1:W1:Y:S01]  /*0370*/  SYNCS.EXCH.64 URZ, [UR5+0x33438], UR6 ;  /* 0x0334380605ff75b2 */ /* 0x0002620008000100 */
        /* <DEDUP_REMOVED lines=17> */
[----:B------:R-:W-:Y:S01]  /*0490*/  NOP ;  /* 0x0000000000007918 */ /* 0x000fe20000000000 */
.L_x_6:
[----:B-1----:R-:W-:Y:S05]  /*04a0*/  BSYNC.RECONVERGENT B0 ;  /* 0x0000000000007941 */ /* 0x002fea0003800200 */
.L_x_5:
[----:B------:R-:W-:Y:S05]  /*04b0*/  BRA `(.L_x_2) ;  /* 0x00000004008c7947 */ /* 0x000fea0003800000 */
.L_x_0:
[----:B------:R-:W1:Y:S01]  /*04c0*/  S2R R4, SR_CgaCtaId ;  /* 0x0000000000047919 */ /* 0x000e620000008800 */
[----:B------:R-:W-:Y:S01]  /*04d0*/  NOP ;  /* 0x0000000000007918 */ /* 0x000fe20000000000 */
[----:B------:R-:W-:-:S04]  /*04e0*/  MOV R3, 0x40 ;  /* 0x0000004000037802 */ /* 0x000fc80000000f00 */
[----:B-1----:R-:W-:Y:S02]  /*04f0*/  LEA R2, R4, R3, 0x18 ;  /* 0x0000000304027211 */ /* 0x002fe400078ec0ff */
[----:B------:R-:W-:-:S03]  /*0500*/  MOV R3, 0x400 ;  /* 0x0000040000037802 */ /* 0x000fc60000000f00 */
[----:B------:R-:W1:Y:S02]  /*0510*/  LDS.U8 R0, [R2] ;  /* 0x0000000002007984 */ /* 0x000e640000000000 */
[----:B-1----:R-:W-:Y:S02]  /*0520*/  ISETP.NE.AND P0, PT, R0, RZ, PT ;  /* 0x000000ff0000720c */ /* 0x002fe40003f05270 */
[----:B------:R-:W-:-:S11]  /*0530*/  LEA R0, R4, R3, 0x18 ;  /* 0x0000000304007211 */ /* 0x000fd600078ec0ff */
[----:B------:R-:W-:Y:S05]  /*0540*/  @P0 BRA `(.L_x_7) ;  /* 0x0000000400500947 */ /* 0x000fea0003800000 */
[C---:B------:R-:W-:Y:S02]  /*0550*/  LOP3.LUT R2, R4.reuse, 0x1, RZ, 0xc0, !PT ;  /* 0x0000000104027812 */ /* 0x040fe400078ec0ff */
[----:B------:R-:W-:Y:S02]  /*0560*/  LOP3.LUT R11, R4, 0x1, RZ, 0x3c, !PT ;  /* 0x00000001040b7812 */ /* 0x000fe400078e3cff */
[----:B------:R-:W-:-:S13]  /*0570*/  ISETP.NE.U32.AND P1, PT, R2, 0x1, PT ;  /* 0x000000010200780c */ /* 0x000fda0003f25070 */
[----:B------:R-:W-:Y:S05]  /*0580*/  @!P1 BRA `(.L_x_8) ;  /* 0x0000000000c49947 */ /* 0x000fea0003800000 */
[----:B------:R-:W-:Y:S01]  /*0590*/  ELECT P0, URZ, PT ;  /* 0x0000000000ff782f */ /* 0x000fe20003800000 */
[----:B------:R-:W-:-:S12]  /*05a0*/  BSSY B0, `(.L_x_8) ;  /* 0x000002f000007945 */ /* 0x000fd80003800000 */
[----:B------:R-:W-:Y:S05]  /*05b0*/  @!P0 BRA `(.L_x_9) ;  /* 0x0000000000b48947 */ /* 0x000fea0003800000 */
[----:B------:R-:W-:-:S05]  /*05c0*/  UMOV UR4, 0x10 ;  /* 0x0000001000047882 */ /* 0x000fca0000000000 */
[----:B------:R-:W-:Y:S04]  /*05d0*/  DEPBAR.LE SB1, 0x36 ;  /* 0x00009d800000791a */ /* 0x000fe80000000000 */
[----:B------:R-:W1:Y:S02]  /*05e0*/  UTCATOMSWS.2CTA.FIND_AND_SET.ALIGN UP0, UR4, UR4 ;  /* 0x00000004000475e3 */ /* 0x000e640008200800 */
[----:B-1----:R-:W-:Y:S01]  /*05f0*/  PLOP3.LUT P0, PT, PT, PT, UP0, 0x80, 0x8 ;  /* 0x000000000008781c */ /* 0x002fe20003f0f008 */
[----:B------:R-:W-:-:S03]  /*0600*/  IMAD.U32 R9, RZ, RZ, UR4 ;  /* 0x00000004ff097e24 */ /* 0x000fc6000f8e00ff */
[----:B------:R-:W-:-:S04]  /*0610*/  SEL R2, RZ, 0xffffffff, !P0 ;  /* 0xffffffffff027807 */ /* 0x000fc80004000000 */
[----:B------:R-:W-:-:S13]  /*0620*/  ISETP.NE.AND P0, PT, R2, RZ, PT ;  /* 0x000000ff0200720c */ /* 0x000fda0003f05270 */
[----:B------:R-:W-:Y:S05]  /*0630*/  @P0 BRA `(.L_x_10) ;  /* 0x0000000000240947 */ /* 0x000fea0003800000 */
.L_x_11:
[----:B------:R-:W-:Y:S05]  /*0640*/  NANOSLEEP 0x64 ;  /* 0x000000640000795d */ /* 0x000fea0003800000 */
[----:B------:R-:W-:-:S05]  /*0650*/  UMOV UR4, 0x10 ;  /* 0x0000001000047882 */ /* 0x000fca0000000000 */
[----:B------:R-:W-:Y:S04]  /*0660*/  DEPBAR.LE SB1, 0x36 ;  /* 0x00009d800000791a */ /* 0x000fe80000000000 */
[----:B------:R-:W1:Y:S02]  /*0670*/  UTCATOMSWS.2CTA.FIND_AND_SET.ALIGN UP0, UR4, UR4 ;  /* 0x00000004000475e3 */ /* 0x000e640008200800 */
[----:B-1----:R-:W-:Y:S01]  /*0680*/  PLOP3.LUT P0, PT, PT, PT, UP0, 0x80, 0x8 ;  /* 0x000000000008781c */ /* 0x002fe20003f0f008 */
[----:B------:R-:W-:-:S03]  /*0690*/  IMAD.U32 R9, RZ, RZ, UR4 ;  /* 0x00000004ff097e24 */ /* 0x000fc6000f8e00ff */
[----:B------:R-:W-:-:S04]  /*06a0*/  SEL R2, RZ, 0xffffffff, !P0 ;  /* 0xffffffffff027807 */ /* 0x000fc80004000000 */
[----:B------:R-:W-:-:S13]  /*06b0*/  ISETP.NE.AND P0, PT, R2, RZ, PT ;  /* 0x000000ff0200720c */ /* 0x000fda0003f05270 */
[----:B------:R-:W-:Y:S05]  /*06c0*/  @!P0 BRA `(.L_x_11) ;  /* 0xfffffffc00dc8947 */ /* 0x000fea000383ffff */
.L_x_10:
[----:B------:R-:W-:Y:S01]  /*06d0*/  MOV R3, 0x60 ;  /* 0x0000006000037802 */ /* 0x000fe20000000f00 */
[----:B------:R-:W-:Y:S02]  /*06e0*/  VIADD R2, R0, 0x334b0 ;  /* 0x000334b000027836 */ /* 0x000fe40000000000 */
[----:B------:R-:W-:Y:S01]  /*06f0*/  IMAD.MOV.U32 R8, RZ, RZ, 0x4 ;  /* 0x00000004ff087424 */ /* 0x000fe200078e00ff */
[----:B------:R-:W-:Y:S02]  /*0700*/  LEA R12, R4, R3, 0x18 ;  /* 0x00000003040c7211 */ /* 0x000fe400078ec0ff */
[----:B------:R-:W-:-:S03]  /*0710*/  MOV R3, 0x58 ;  /* 0x0000005800037802 */ /* 0x000fc60000000f00 */
[----:B------:R-:W1:Y:S01]  /*0720*/  LDS R6, [R12] ;  /* 0x000000000c067984 */ /* 0x000e620000000800 */
[----:B------:R-:W-:Y:S01]  /*0730*/  LEA R10, R4, R3, 0x18 ;  /* 0x00000003040a7211 */ /* 0x000fe200078ec0ff */
[----:B-1----:R-:W-:-:S04]  /*0740*/  IMAD.U32 R6, R6, -0x80000000, RZ ;  /* 0x8000000006067824 */ /* 0x002fc800078e00ff */
[----:B------:R-:W1:Y:S02]  /*0750*/  SYNCS.PHASECHK.TRANS64.TRYWAIT P0, [R10+URZ], R6 ;  /* 0x000000060a0075a7 */ /* 0x000e6400080011ff */
[----:B-1----:R-:W-:Y:S05]  /*0760*/  @P0 BRA `(.L_x_12) ;  /* 0x0000000000080947 */ /* 0x002fea0003800000 */
[----:B------:R-:W1:Y:S02]  /*0770*/  SYNCS.PHASECHK.TRANS64.TRYWAIT P0, [R10+URZ], R6 ;  /* 0x000000060a0075a7 */ /* 0x000e6400080011ff */
[----:B-1----:R-:W-:Y:S05]  /*0780*/  @!P0 BRA `(.L_x_13) ;  /* 0x0000005c00388947 */ /* 0x002fea0003800000 */
.L_x_12:
[----:B------:R-:W-:Y:S01]  /*0790*/  PRMT R3, R11, 0x654, R10 ;  /* 0x000006540b037816 */ /* 0x000fe2000000000a */
[----:B-1----:R-:W-:Y:S01]  /*07a0*/  IMAD.SHL.U32 R7, R9, 0x20, RZ ;  /* 0x0000002009077824 */ /* 0x002fe200078e00ff */
[----:B------:R-:W-:Y:S01]  /*07b0*/  PRMT R2, R11, 0x654, R2 ;  /* 0x000006540b027816 */ /* 0x000fe20000000002 */
[----:B------:R-:W-:Y:S01]  /*07c0*/  IMAD.MOV.U32 R6, RZ, RZ, 0xffff ;  /* 0x0000ffffff067424 */ /* 0x000fe200078e00ff */
[----:B------:R1:W-:Y:S01]  /*07d0*/  SYNCS.ARRIVE.TRANS64.RED RZ, [R3+URZ], R8 ;  /* 0x0000000803ff79a7 */ /* 0x0003e200080004ff */
[----:B------:R-:W-:Y:S01]  /*07e0*/  IMAD.MOV.U32 R5, RZ, RZ, 0x1 ;  /* 0x00000001ff057424 */ /* 0x000fe200078e00ff */
[----:B------:R1:W-:Y:S01]  /*07f0*/  STS [R0+0x334b0], R7 ;  /* 0x0334b00700007388 */ /* 0x0003e20000000800 */
[----:B------:R-:W-:Y:S01]  /*0800*/  VIADD R10, R9, 0x10 ;  /* 0x00000010090a7836 */ /* 0x000fe20000000000 */
[----:B------:R-:W-:Y:S02]  /*0810*/  SHF.L.U32 R6, R6, R9, RZ ;  /* 0x0000000906067219 */ /* 0x000fe400000006ff */
[----:B------:R1:W-:Y:S01]  /*0820*/  STAS [R2.64], R9 ;  /* 0x0000000902007dbd */ /* 0x0003e2000c0008ff */
[----:B------:R-:W-:-:S02]  /*0830*/  MOV R15, 0x50 ;  /* 0x00000050000f7802 */ /* 0x000fc40000000f00 */
[----:B------:R-:W-:Y:S02]  /*0840*/  SHF.L.U32 R13, R5, R10, RZ ;  /* 0x0000000a050d7219 */ /* 0x000fe400000006ff */
[----:B------:R-:W-:Y:S02]  /*0850*/  LEA R15, R4, R15, 0x18 ;  /* 0x0000000f040f7211 */ /* 0x000fe400078ec0ff */
[----:B------:R-:W-:-:S05]  /*0860*/  LOP3.LUT R6, R13, R6, RZ, 0xfc, !PT ;  /* 0x000000060d067212 */ /* 0x000fca00078efcff */
[----:B------:R1:W-:Y:S04]  /*0870*/  ATOMS.OR RZ, [R15], R6 ;  /* 0x000000060fff738c */ /* 0x0003e80003000000 */
[----:B------:R1:W-:Y:S02]  /*0880*/  ATOMS.XOR RZ, [R12], R5 ;  /* 0x000000050cff738c */ /* 0x0003e40003800000 */
.L_x_9:
[----:B------:R-:W-:Y:S05]  /*0890*/  BSYNC B0 ;  /* 0x0000000000007941 */ /* 0x000fea0003800000 */
.L_x_8:
[----:B------:R-:W-:Y:S05]  /*08a0*/  @P1 BRA `(.L_x_14) ;  /* 0x0000000000881947 */ /* 0x000fea0003800000 */
[----:B------:R-:W-:Y:S05]  /*08b0*/  WARPSYNC.ALL ;  /* 0x0000000000007948 */ /* 0x000fea0003800000 */
[----:B------:R-:W-:Y:S01]  /*08c0*/  NOP ;  /* 0x0000000000007918 */ /* 0x000fe20000000000 */
[----:B------:R-:W-:-:S13]  /*08d0*/  ELECT P0, URZ, PT ;  /* 0x0000000000ff782f */ /* 0x000fda0003800000 */
[----:B------:R-:W-:Y:S05]  /*08e0*/  @!P0 BRA `(.L_x_14) ;  /* 0x0000000000788947 */ /* 0x000fea0003800000 */
[----:B-1----:R-:W-:Y:S02]  /*08f0*/  MOV R5, 0x60 ;  /* 0x0000006000057802 */ /* 0x002fe40000000f00 */
[----:B------:R-:W-:Y:S02]  /*0900*/  MOV R3, 0x58 ;  /* 0x0000005800037802 */ /* 0x000fe40000000f00 */
[C---:B------:R-:W-:Y:S02]  /*0910*/  LEA R5, R4.reuse, R5, 0x18 ;  /* 0x0000000504057211 */ /* 0x040fe400078ec0ff */
[----:B------:R-:W-:-:S03]  /*0920*/  LEA R6, R4, R3, 0x18 ;  /* 0x0000000304067211 */ /* 0x000fc600078ec0ff */
[----:B------:R-:W1:Y:S02]  /*0930*/  LDS R2, [R5] ;  /* 0x0000000005027984 */ /* 0x000e640000000800 */
[----:B-1----:R-:W-:-:S04]  /*0940*/  IMAD.U32 R2, R2, -0x80000000, RZ ;  /* 0x8000000002027824 */ /* 0x002fc800078e00ff */
[----:B------:R-:W1:Y:S02]  /*0950*/  SYNCS.PHASECHK.TRANS64.TRYWAIT P0, [R6+URZ], R2 ;  /* 0x00000002060075a7 */ /* 0x000e6400080011ff */
[----:B-1----:R-:W-:Y:S05]  /*0960*/  @P0 BRA `(.L_x_15) ;  /* 0x0000000000080947 */ /* 0x002fea0003800000 */
[----:B------:R-:W1:Y:S02]  /*0970*/  SYNCS.PHASECHK.TRANS64.TRYWAIT P0, [R6+URZ], R2 ;  /* 0x00000002060075a7 */ /* 0x000e6400080011ff */
[----:B-1----:R-:W-:Y:S05]  /*0980*/  @!P0 BRA `(.L_x_16) ;  /* 0x0000005800d08947 */ /* 0x002fea0003800000 */
.L_x_15:
[----:B------:R-:W2:Y:S01]  /*0990*/  LDS R8, [R0+0x334b0] ;  /* 0x0334b00000087984 */ /* 0x000ea20000000800 */
[----:B-1----:R-:W-:Y:S01]  /*09a0*/  IMAD.MOV.U32 R3, RZ, RZ, 0xffff ;  /* 0x0000ffffff037424 */ /* 0x002fe200078e00ff */
[----:B------:R-:W-:Y:S01]  /*09b0*/  PRMT R6, R11, 0x654, R6 ;  /* 0x000006540b067816 */ /* 0x000fe20000000006 */
[----:B------:R-:W-:Y:S02]  /*09c0*/  IMAD.MOV.U32 R2, RZ, RZ, 0x1 ;  /* 0x00000001ff027424 */ /* 0x000fe400078e00ff */
[C---:B--2---:R-:W-:Y:S01]  /*09d0*/  IMAD.SHL.U32 R9, R8.reuse, 0x20, RZ ;  /* 0x0000002008097824 */ /* 0x044fe200078e00ff */
[----:B------:R-:W-:Y:S01]  /*09e0*/  SHF.L.U32 R3, R3, R8, RZ ;  /* 0x0000000803037219 */ /* 0x000fe200000006ff */
[----:B------:R-:W-:-:S03]  /*09f0*/  VIADD R7, R8, 0x10 ;  /* 0x0000001008077836 */ /* 0x000fc60000000000 */
[----:B------:R2:W-:Y:S02]  /*0a00*/  STS [R0+0x334b0], R9 ;  /* 0x0334b00900007388 */ /* 0x0005e40000000800 */
[----:B------:R-:W-:Y:S02]  /*0a10*/  SHF.L.U32 R8, R2, R7, RZ ;  /* 0x0000000702087219 */ /* 0x000fe400000006ff */
[----:B------:R-:W-:Y:S02]  /*0a20*/  MOV R7, 0x50 ;  /* 0x0000005000077802 */ /* 0x000fe40000000f00 */
[----:B------:R-:W-:Y:S02]  /*0a30*/  LOP3.LUT R3, R8, R3, RZ, 0xfc, !PT ;  /* 0x0000000308037212 */ /* 0x000fe400078efcff */
[----:B------:R-:W-:-:S05]  /*0a40*/  LEA R4, R4, R7, 0x18 ;  /* 0x0000000704047211 */ /* 0x000fca00078ec0ff */
[----:B------:R2:W-:Y:S01]  /*0a50*/  ATOMS.OR RZ, [R4], R3 ;  /* 0x0000000304ff738c */ /* 0x0005e20003000000 */
[----:B------:R2:W-:Y:S03]  /*0a60*/  SYNCS.ARRIVE.TRANS64.RED.A1T0 RZ, [R6+URZ], RZ ;  /* 0x000000ff06ff79a7 */ /* 0x0005e600081004ff */
[----:B------:R2:W-:Y:S01]  /*0a70*/  ATOMS.XOR RZ, [R5], R2 ;  /* 0x0000000205ff738c */ /* 0x0005e20003800000 */
[----:B------:R-:W-:Y:S05]  /*0a80*/  BRA `(.L_x_14) ;  /* 0x0000000000107947 */ /* 0x000fea0003800000 */
.L_x_7:
[----:B------:R-:W-:Y:S02]  /*0a90*/  MOV R3, 0xffffffff ;  /* 0xffffffff00037802 */ /* 0x000fe40000000f00 */
[----:B------:R-:W-:-:S03]  /*0aa0*/  MOV R2, 0xad0 ;  /* 0x00000ad000027802 */ /* 0x000fc60000000f00 */
[----:B------:R1:W-:Y:S04]  /*0ab0*/  STS [R0+0x334b0], R3 ;  /* 0x0334b00300007388 */ /* 0x0003e80000000800 */
[----:B-1----:R-:W-:Y:S05]  /*0ac0*/  CALL.REL.NOINC `($__internal_1_$__cuda_sm10x_tcgen05_guardrail_trap_phase_invalid_during_alloc) ;  /* 0x0000006000d07944 */ /* 0x002fea0003c00000 */
.L_x_14:
[----:B------:R-:W-:Y:S05]  /*0ad0*/  WARPSYNC.ALL ;  /* 0x0000000000007948 */ /* 0x000fea0003800000 */
[----:B------:R-:W-:Y:S01]  /*0ae0*/  NOP ;  /* 0x0000000000007918 */ /* 0x000fe20000000000 */
.L_x_2:
[----:B------:R-:W1:Y:S02]  /*0af0*/  LDCU UR4, c[0x0][0x36c] ;  /* 0x00006d80ff0477ac */ /* 0x000e640008000800 */
[----:B-1----:R-:W-:-:S09]  /*0b00*/  UISETP.EQ.U32.AND UP0, UPT, UR4, 0x1, UPT ;  /* 0x000000010400788c */ /* 0x002fd2000bf02070 */
[----:B------:R-:W-:Y:S05]  /*0b10*/  BRA.U !UP0, `(.L_x_17) ;  /* 0x0000000108187547 */ /* 0x000fea000b800000 */
[----:B------:R-:W-:-:S00]  /*0b20*/  MEMBAR.ALL.CTA ;  /* 0x0000000000007992 */ /* 0x000fc00000008000 */
[----:B--2345:R-:W-:Y:S06]  /*0b30*/  MEMBAR.ALL.GPU ;  /* 0x0000000000007992 */ /* 0x03cfec000000a000 */
[----:B------:R-:W-:-:S00]  /*0b40*/  ERRBAR ;  /* 0x00000000000079ab */ /* 0x000fc00000000000 */
[----:B------:R-:W-:Y:S08]  /*0b50*/  CGAERRBAR ;  /* 0x00000000000075ab */ /* 0x000ff00000000000 */
[----:B------:R-:W-:Y:S01]  /*0b60*/  UCGABAR_ARV ;  /* 0x00000000000079c7 */ /* 0x000fe20008000000 */
[----:B------:R-:W-:Y:S05]  /*0b70*/  BRA `(.L_x_18) ;  /* 0x0000000000047947 */ /* 0x000fea0003800000 */
.L_x_17:
[----:B--2345:R-:W-:Y:S01]  /*0b80*/  NOP ;  /* 0x0000000000007918 */ /* 0x03cfe20000000000 */
.L_x_18:
[----:B------:R-:W-:Y:S05]  /*0b90*/  BRA.U !UP0, `(.L_x_19) ;  /* 0x00000001080c7547 */ /* 0x000fea000b800000 */
[----:B------:R-:W-:Y:S01]  /*0ba0*/  UCGABAR_WAIT ;  /* 0x0000000000007dc7 */ /* 0x000fe20008000000 */
[----:B------:R-:W-:Y:S01]  /*0bb0*/  CCTL.IVALL ;  /* 0x00000000ff00798f */ /* 0x000fe20002000000 */
[----:B------:R-:W-:Y:S05]  /*0bc0*/  BRA `(.L_x_20) ;  /* 0x0000000000047947 */ /* 0x000fea0003800000 */
.L_x_19:
[----:B------:R-:W-:Y:S06]  /*0bd0*/  BAR.SYNC.DEFER_BLOCKING 0x0 ;  /* 0x0000000000007b1d */ /* 0x000fec0000010000 */
.L_x_20:
[----:B------:R-:W1:Y:S01]  /*0be0*/  LDC R2, c[0x0][0x388] ;  /* 0x0000e200ff027b82 */ /* 0x000e620000000800 */
[----:B------:R-:W2:Y:S01]  /*0bf0*/  S2R R0, SR_LANEID ;  /* 0x0000000000007919 */ /* 0x000ea20000000000 */
[----:B------:R-:W-:Y:S01]  /*0c00*/  ISETP.NE.AND P0, PT, R21, RZ, PT ;  /* 0x000000ff1500720c */ /* 0x000fe20003f05270 */
[----:B-1----:R-:W-:-:S05]  /*0c10*/  VIADD R2, R2, 0x7f ;  /* 0x0000007f02027836 */ /* 0x002fca0000000000 */
[----:B------:R-:W-:-:S05]  /*0c20*/  SHF.R.U32.HI R20, RZ, 0x7, R2 ;  /* 0x00000007ff147819 */ /* 0x000fca0000011602 */
[----:B------:R-:W-:Y:S02]  /*0c30*/  IMAD.SHL.U32 R3, R20, 0x20, RZ ;  /* 0x0000002014037824 */ /* 0x000fe400078e00ff */
[----:B--2---:R-:W-:Y:S05]  /*0c40*/  @!P0 BRA `(.L_x_21) ;  /* 0x0000001000988947 */ /* 0x004fea0003800000 */
[----:B------:R-:W-:Y:S01]  /*0c50*/  ISETP.NE.AND P0, PT, R21, 0x1, PT ;  /* 0x000000011500780c */ /* 0x000fe20003f05270 */
[----:B------:R-:W1:-:S12]  /*0c60*/  S2UR UR5, SR_CgaCtaId ;  /* 0x00000000000579c3 */ /* 0x000e580000008800 */
[----:B------:R-:W-:Y:S05]  /*0c70*/  @!P0 BRA `(.L_x_22) ;  /* 0x0000000400948947 */ /* 0x000fea0003800000 */
[----:B------:R-:W-:-:S13]  /*0c80*/  ISETP.NE.AND P0, PT, R21, 0x2, PT ;  /* 0x000000021500780c */ /* 0x000fda0003f05270 */
[----:B------:R-:W-:Y:S05]  /*0c90*/  @P0 BRA `(.L_x_23) ;  /* 0x0000003800800947 */ /* 0x000fea0003800000 */
[----:B------:R-:W2:Y:S02]  /*0ca0*/  S2UR UR4, SR_CTAID.X ;  /* 0x00000000000479c3 */ /* 0x000ea40000002500 */
[----:B--2---:R-:W-:-:S13]  /*0cb0*/  ISETP.LE.U32.AND P0, PT, R3, UR4, PT ;  /* 0x0000000403007c0c */ /* 0x004fda000bf03070 */
[----:B-1----:R-:W-:Y:S05]  /*0cc0*/  @P0 EXIT ;  /* 0x000000000000094d */ /* 0x002fea0003800000 */
[----:B------:R-:W-:Y:S01]  /*0cd0*/  ULOP3.LUT UR4, URZ, UR4, URZ, 0x33, !UPT ;  /* 0x00000004ff047292 */ /* 0x000fe2000f8e33ff */
[----:B------:R-:W-:Y:S01]  /*0ce0*/  SHF.R.U32.HI R7, RZ, 0x3, R0 ;  /* 0x00000003ff077819 */ /* 0x000fe20000011600 */
[----:B------:R-:W-:Y:S02]  /*0cf0*/  HFMA2 R15, -RZ, RZ, 0, 0 ;  /* 0x00000000ff0f7431 */ /* 0x000fe400000001ff */
[----:B------:R-:W-:Y:S01]  /*0d00*/  IMAD.MOV.U32 R16, RZ, RZ, RZ ;  /* 0x000000ffff107224 */ /* 0x000fe200078e00ff */
[----:B------:R-:W-:Y:S01]  /*0d10*/  UMOV UR5, URZ ;  /* 0x000000ff00057c82 */ /* 0x000fe20008000000 */
[C---:B------:R-:W-:Y:S01]  /*0d20*/  LOP3.LUT R19, R7.reuse, 0x1, RZ, 0x3c, !PT ;  /* 0x0000000107137812 */ /* 0x040fe200078e3cff */
[C---:B------:R-:W-:Y:S01]  /*0d30*/  IMAD.SHL.U32 R21, R7.reuse, 0x20, RZ ;  /* 0x0000002007157824 */ /* 0x040fe200078e00ff */
[----:B------:R-:W-:Y:S01]  /*0d40*/  LOP3.LUT R5, R7, 0x2, RZ, 0x3c, !PT ;  /* 0x0000000207057812 */ /* 0x000fe200078e3cff */
[----:B------:R-:W-:Y:S01]  /*0d50*/  VIADD R25, R3, UR4 ;  /* 0x0000000403197c36 */ /* 0x000fe20008000000 */
[----:B------:R-:W-:Y:S01]  /*0d60*/  LOP3.LUT R17, R7, 0x3, RZ, 0x3c, !PT ;  /* 0x0000000307117812 */ /* 0x000fe200078e3cff */
[----:B------:R-:W-:Y:S01]  /*0d70*/  IMAD R20, R0, 0x4, R7 ;  /* 0x0000000400147824 */ /* 0x000fe200078e0207 */
[----:B------:R-:W-:Y:S01]  /*0d80*/  LOP3.LUT R23, R21, 0x20, RZ, 0x3c, !PT ;  /* 0x0000002015177812 */ /* 0x000fe200078e3cff */
[----:B------:R-:W-:Y:S01]  /*0d90*/  IMAD.HI.U32 R25, R25, 0x38e38e39, RZ ;  /* 0x38e38e3919197827 */ /* 0x000fe200078e00ff */
[----:B------:R-:W-:-:S02]  /*0da0*/  LOP3.LUT R3, R21, 0x40, RZ, 0x3c, !PT ;  /* 0x0000004015037812 */ /* 0x000fc400078e3cff */
[CC--:B------:R-:W-:Y:S01]  /*0db0*/  IADD3 R24, PT, PT, R21.reuse, R0.reuse, RZ ;  /* 0x0000000015187210 */ /* 0x0c0fe20007ffe0ff */
[C---:B------:R-:W-:Y:S01]  /*0dc0*/  IMAD R19, R0.reuse, 0x4, R19 ;  /* 0x0000000400137824 */ /* 0x040fe200078e0213 */
[----:B------:R-:W-:Y:S01]  /*0dd0*/  LOP3.LUT R21, R21, 0x60, RZ, 0x3c, !PT ;  /* 0x0000006015157812 */ /* 0x000fe200078e3cff */
[C---:B------:R-:W-:Y:S01]  /*0de0*/  IMAD R18, R0.reuse, 0x4, R5 ;  /* 0x0000000400127824 */ /* 0x040fe200078e0205 */
[----:B------:R-:W-:Y:S01]  /*0df0*/  LEA R17, R0, R17, 0x2 ;  /* 0x0000001100117211 */ /* 0x000fe200078e10ff */
[--C-:B------:R-:W-:Y:S01]  /*0e00*/  IMAD.IADD R23, R23, 0x1, R0.reuse ;  /* 0x0000000117177824 */ /* 0x100fe200078e0200 */
[----:B------:R-:W-:Y:S01]  /*0e10*/  IADD3 R21, PT, PT, R21, R0, RZ ;  /* 0x0000000015157210 */ /* 0x000fe20007ffe0ff */
[----:B------:R-:W-:Y:S01]  /*0e20*/  IMAD.IADD R22, R3, 0x1, R0 ;  /* 0x0000000103167824 */ /* 0x000fe200078e0200 */
[----:B------:R-:W-:-:S07]  /*0e30*/  SHF.R.U32.HI R25, RZ, 0x5, R25 ;  /* 0x00000005ff197819 */ /* 0x000fce0000011619 */
.L_x_27:
[----:B-1----:R-:W1:Y:S01]  /*0e40*/  S2R R0, SR_CgaCtaId ;  /* 0x0000000000007919 */ /* 0x002e620000008800 */
[----:B------:R-:W-:Y:S01]  /*0e50*/  MOV R3, 0x400 ;  /* 0x0000040000037802 */ /* 0x000fe20000000f00 */
[----:B------:R-:W-:-:S03]  /*0e60*/  UMOV UR4, URZ ;  /* 0x000000ff00047c82 */ /* 0x000fc60008000000 */
[----:B-1----:R-:W-:-:S07]  /*0e70*/  LEA R0, R0, R3, 0x18 ;  /* 0x0000000300007211 */ /* 0x002fce00078ec0ff */
.L_x_26:
[----:B-1----:R-:W-:Y:S01]  /*0e80*/  LEA R2, R15, R0, 0x3 ;  /* 0x000000000f027211 */ /* 0x002fe200078e18ff */
[----:B------:R-:W-:Y:S01]  /*0e90*/  ULOP3.LUT UP0, URZ, UR4, 0x3, URZ, 0xc0, !UPT ;  /* 0x0000000304ff7892 */ /* 0x000fe2000f80c0ff */
[----:B------:R-:W-:-:S04]  /*0ea0*/  SHF.L.U32 R5, R16, 0x1f, RZ ;  /* 0x0000001f10057819 */ /* 0x000fc800000006ff */
[----:B------:R-:W1:Y:S02]  /*0eb0*/  SYNCS.PHASECHK.TRANS64.TRYWAIT P0, [R2+URZ+0x33400], R5 ;  /* 0x03340005020075a7 */ /* 0x000e6400080011ff */
[----:B-1----:R-:W-:Y:S05]  /*0ec0*/  @!P0 BRA `(.L_x_24) ;  /* 0x0000005400988947 */ /* 0x002fea0003800000 */
.L_x_85:
[----:B------:R-:W-:Y:S05]  /*0ed0*/  BRA.U UP0, `(.L_x_25) ;  /* 0x0000000100bc7547 */ /* 0x000fea000b800000 */
[C-C-:B------:R-:W-:Y:S02]  /*0ee0*/  IMAD R26, R15.reuse, 0x200, R0.reuse ;  /* 0x000002000f1a7824 */ /* 0x140fe400078e0200 */
[----:B------:R-:W-:Y:S02]  /*0ef0*/  IMAD R3, R15, 0x400, R0 ;  /* 0x000004000f037824 */ /* 0x000fe400078e0200 */
[--C-:B------:R-:W-:Y:S01]  /*0f00*/  IMAD R9, R24, 0x4, R26.reuse ;  /* 0x0000000418097824 */ /* 0x100fe200078e021a */
[-C--:B------:R-:W-:Y:S01]  /*0f10*/  LEA R8, R23, R26.reuse, 0x2 ;  /* 0x0000001a17087211 */ /* 0x080fe200078e10ff */
[--C-:B------:R-:W-:Y:S01]  /*0f20*/  IMAD R29, R22, 0x4, R26.reuse ;  /* 0x00000004161d7824 */ /* 0x100fe200078e021a */
[-C--:B------:R-:W-:Y:S01]  /*0f30*/  LEA R27, R21, R26.reuse, 0x2 ;  /* 0x0000001a151b7211 */ /* 0x080fe200078e10ff */
[--C-:B-1----:R-:W-:Y:S01]  /*0f40*/  IMAD R5, R19, 0x4, R26.reuse ;  /* 0x0000000413057824 */ /* 0x102fe200078e021a */
[-C--:B------:R-:W-:Y:S01]  /*0f50*/  LEA R6, R20, R26.reuse, 0x2 ;  /* 0x0000001a14067211 */ /* 0x080fe200078e10ff */
[----:B------:R-:W1:Y:S01]  /*0f60*/  LDS R9, [R9+0x31000] ;  /* 0x0310000009097984 */ /* 0x000e620000000800 */
[----:B------:R-:W-:Y:S01]  /*0f70*/  LEA R4, R18, R26, 0x2 ;  /* 0x0000001a12047211 */ /* 0x000fe200078e10ff */
[----:B------:R-:W-:Y:S01]  /*0f80*/  IMAD R26, R17, 0x4, R26 ;  /* 0x00000004111a7824 */ /* 0x000fe200078e021a */
[-C--:B------:R-:W-:Y:S01]  /*0f90*/  LEA R14, R24, R3.reuse, 0x2 ;  /* 0x00000003180e7211 */ /* 0x080fe200078e10ff */
[----:B------:R-:W2:Y:S01]  /*0fa0*/  LDS R8, [R8+0x31000] ;  /* 0x0310000008087984 */ /* 0x000ea20000000800 */
[--C-:B------:R-:W-:Y:S01]  /*0fb0*/  IMAD R11, R23, 0x4, R3.reuse ;  /* 0x00000004170b7824 */ /* 0x100fe200078e0203 */
[----:B------:R-:W-:Y:S01]  /*0fc0*/  LEA R10, R22, R3, 0x2 ;  /* 0x00000003160a7211 */ /* 0x000fe200078e10ff */
[----:B------:R-:W-:Y:S01]  /*0fd0*/  IMAD R7, R21, 0x4, R3 ;  /* 0x0000000415077824 */ /* 0x000fe200078e0203 */
[----:B------:R-:W3:Y:S04]  /*0fe0*/  LDS R29, [R29+0x31000] ;  /* 0x031000001d1d7984 */ /* 0x000ee80000000800 */
[----:B------:R-:W4:Y:S01]  /*0ff0*/  LDS R27, [R27+0x31000] ;  /* 0x031000001b1b7984 */ /* 0x000f220000000800 */
[----:B------:R-:W-:-:S03]  /*1000*/  NOP ;  /* 0x0000000000007918 */ /* 0x000fc60000000000 */
[----:B-1----:R1:W-:Y:S04]  /*1010*/  STS [R6+0x31000], R9 ;  /* 0x0310000906007388 */ /* 0x0023e80000000800 */
[----:B--2---:R2:W-:Y:S04]  /*1020*/  STS [R5+0x31000], R8 ;  /* 0x0310000805007388 */ /* 0x0045e80000000800 */
[----:B---3--:R3:W-:Y:S04]  /*1030*/  STS [R4+0x31000], R29 ;  /* 0x0310001d04007388 */ /* 0x0087e80000000800 */
[----:B----4-:R-:W-:Y:S04]  /*1040*/  STS [R26+0x31000], R27 ;  /* 0x0310001b1a007388 */ /* 0x010fe80000000800 */
[----:B------:R-:W4:Y:S04]  /*1050*/  LDS R13, [R14+0x31c00] ;  /* 0x031c00000e0d7984 */ /* 0x000f280000000800 */
[----:B------:R-:W5:Y:S04]  /*1060*/  LDS R12, [R11+0x31c00] ;  /* 0x031c00000b0c7984 */ /* 0x000f680000000800 */
[----:B------:R-:W5:Y:S01]  /*1070*/  LDS R9, [R10+0x31c00] ;  /* 0x031c00000a097984 */ /* 0x000f620000000800 */
[----:B-1----:R-:W-:-:S03]  /*1080*/  LEA R6, R20, R3, 0x2 ;  /* 0x0000000314067211 */ /* 0x002fc600078e10ff */
[----:B------:R-:W1:Y:S01]  /*1090*/  LDS R8, [R7+0x31c00] ;  /* 0x031c000007087984 */ /* 0x000e620000000800 */
[----:B--2---:R-:W-:Y:S01]  /*10a0*/  IMAD R5, R19, 0x4, R3 ;  /* 0x0000000413057824 */ /* 0x004fe200078e0203 */
[----:B------:R-:W-:Y:S01]  /*10b0*/  NOP ;  /* 0x0000000000007918 */ /* 0x000fe20000000000 */
[-C--:B---3--:R-:W-:Y:S02]  /*10c0*/  LEA R4, R18, R3.reuse, 0x2 ;  /* 0x0000000312047211 */ /* 0x088fe400078e10ff */
[----:B------:R-:W-:Y:S01]  /*10d0*/  LEA R3, R17, R3, 0x2 ;  /* 0x0000000311037211 */ /* 0x000fe200078e10ff */
[----:B----4-:R-:W-:Y:S04]  /*10e0*/  STS [R6+0x31c00], R13 ;  /* 0x031c000d06007388 */ /* 0x010fe80000000800 */
[----:B-----5:R-:W-:Y:S04]  /*10f0*/  STS [R5+0x31c00], R12 ;  /* 0x031c000c05007388 */ /* 0x020fe80000000800 */
[----:B------:R-:W-:Y:S04]  /*1100*/  STS [R4+0x31c00], R9 ;  /* 0x031c000904007388 */ /* 0x000fe80000000800 */
[----:B-1----:R-:W-:Y:S04]  /*1110*/  STS [R3+0x31c00], R8 ;  /* 0x031c000803007388 */ /* 0x002fe80000000800 */
[----:B------:R-:W1:Y:S04]  /*1120*/  LDS R27, [R14+0x31e00] ;  /* 0x031e00000e1b7984 */ /* 0x000e680000000800 */
[----:B------:R-:W2:Y:S04]  /*1130*/  LDS R26, [R11+0x31e00] ;  /* 0x031e00000b1a7984 */ /* 0x000ea80000000800 */
[----:B------:R-:W3:Y:S04]  /*1140*/  LDS R29, [R10+0x31e00] ;  /* 0x031e00000a1d7984 */ /* 0x000ee80000000800 */
[----:B------:R-:W4:Y:S01]  /*1150*/  LDS R28, [R7+0x31e00] ;  /* 0x031e0000071c7984 */ /* 0x000f220000000800 */
[----:B------:R-:W-:-:S03]  /*1160*/  NOP ;  /* 0x0000000000007918 */ /* 0x000fc60000000000 */
[----:B-1----:R5:W-:Y:S04]  /*1170*/  STS [R6+0x31e00], R27 ;  /* 0x031e001b06007388 */ /* 0x002be80000000800 */
[----:B--2---:R5:W-:Y:S04]  /*1180*/  STS [R5+0x31e00], R26 ;  /* 0x031e001a05007388 */ /* 0x004be80000000800 */
[----:B---3--:R5:W-:Y:S04]  /*1190*/  STS [R4+0x31e00], R29 ;  /* 0x031e001d04007388 */ /* 0x008be80000000800 */
[----:B----4-:R5:W-:Y:S01]  /*11a0*/  STS [R3+0x31e00], R28 ;  /* 0x031e001c03007388 */ /* 0x010be20000000800 */
[----:B------:R1:W-:Y:S06]  /*11b0*/  MEMBAR.ALL.CTA ;  /* 0x0000000000007992 */ /* 0x0003ec0000008000 */
[----:B-1----:R-:W2:Y:S02]  /*11c0*/  FENCE.VIEW.ASYNC.S ;  /* 0x00000000000073c6 */ /* 0x002ea40000000000 */
.L_x_25:
[----:B-1----:R-:W-:Y:S01]  /*11d0*/  VIADD R2, R2, 0x33460 ;  /* 0x0003346002027836 */ /* 0x002fe20000000000 */
[C---:B------:R-:W-:Y:S01]  /*11e0*/  ISETP.NE.AND P0, PT, R15.reuse, 0x5, PT ;  /* 0x000000050f00780c */ /* 0x040fe20003f05270 */
[----:B------:R-:W-:Y:S01]  /*11f0*/  VIADD R15, R15, 0x1 ;  /* 0x000000010f0f7836 */ /* 0x000fe20000000000 */
[----:B------:R-:W-:Y:S02]  /*1200*/  UIADD3 UR4, UPT, UPT, UR4, 0x1, URZ ;  /* 0x0000000104047890 */ /* 0x000fe4000fffe0ff */
[----:B------:R-:W-:Y:S02]  /*1210*/  PRMT R2, RZ, 0x654, R2 ;  /* 0x00000654ff027816 */ /* 0x000fe40000000002 */
[----:B------:R-:W-:Y:S01]  /*1220*/  SEL R15, R15, RZ, P0 ;  /* 0x000000ff0f0f7207 */ /* 0x000fe20000000000 */
[----:B------:R-:W-:Y:S01]  /*1230*/  UISETP.NE.AND UP0, UPT, UR4, 0x10, UPT ;  /* 0x000000100400788c */ /* 0x000fe2000bf05270 */
[----:B--2---:R1:W-:Y:S02]  /*1240*/  SYNCS.ARRIVE.TRANS64.RED.A1T0 RZ, [R2+URZ], RZ ;  /* 0x000000ff02ff79a7 */ /* 0x0043e400081004ff */
[----:B------:R-:W-:-:S04]  /*1250*/  ISETP.NE.AND P0, PT, R15, RZ, PT ;  /* 0x000000ff0f00720c */ /* 0x000fc80003f05270 */
[----:B-----5:R-:W-:-:S04]  /*1260*/  SEL R3, RZ, 0x1, P0 ;  /* 0x00000001ff037807 */ /* 0x020fc80000000000 */
[----:B------:R-:W-:Y:S01]  /*1270*/  LOP3.LUT R16, R16, R3, RZ, 0x3c, !PT ;  /* 0x0000000310107212 */ /* 0x000fe200078e3cff */
[----:B------:R-:W-:Y:S06]  /*1280*/  BRA.U UP0, `(.L_x_26) ;  /* 0xfffffff900fc7547 */ /* 0x000fec000b83ffff */
[----:B------:R-:W-:-:S13]  /*1290*/  ISETP.NE.AND P0, PT, R25, UR5, PT ;  /* 0x0000000519007c0c */ /* 0x000fda000bf05270 */
[----:B------:R-:W-:Y:S05]  /*12a0*/  @!P0 EXIT ;  /* 0x000000000000894d */ /* 0x000fea0003800000 */
[----:B------:R-:W-:Y:S01]  /*12b0*/  UIADD3 UR5, UPT, UPT, UR5, 0x1, URZ ;  /* 0x0000000105057890 */ /* 0x000fe2000fffe0ff */
[----:B------:R-:W-:Y:S05]  /*12c0*/  BRA `(.L_x_27) ;  /* 0xfffffff800dc7947 */ /* 0x000fea000383ffff */
.L_x_22:
[----:B-1----:R-:W-:-:S09]  /*12d0*/  UISETP.NE.AND UP0, UPT, UR5, URZ, UPT ;  /* 0x000000ff0500728c */ /* 0x002fd2000bf05270 */
[----:B------:R-:W-:Y:S05]  /*12e0*/  BRA.U UP0, `(.L_x_23) ;  /* 0x0000003100ec7547 */ /* 0x000fea000b800000 */
[----:B------:R-:W1:Y:S01]  /*12f0*/  S2UR UR4, SR_CTAID.X ;  /* 0x00000000000479c3 */ /* 0x000e620000002500 */
[----:B------:R-:W-:Y:S01]  /*1300*/  UMOV UR9, 0x400 ;  /* 0x0000040000097882 */ /* 0x000fe20000000000 */
[----:B------:R-:W-:Y:S01]  /*1310*/  ISETP.GE.U32.AND P1, PT, R0, 0x6, PT ;  /* 0x000000060000780c */ /* 0x000fe20003f26070 */
[----:B------:R-:W-:-:S04]  /*1320*/  ULEA UR9, UR5, UR9, 0x18 ;  /* 0x0000000905097291 */ /* 0x000fc8000f8ec0ff */
[----:B------:R-:W-:Y:S02]  /*1330*/  UIADD3 UR5, UPT, UPT, UR9, 0x1c000, URZ ;  /* 0x0001c00009057890 */ /* 0x000fe4000fffe0ff */
[----:B------:R-:W-:Y:S02]  /*1340*/  UIADD3 UR6, UPT, UPT, UR9, 0x4000, URZ ;  /* 0x0000400009067890 */ /* 0x000fe4000fffe0ff */
[----:B------:R-:W-:Y:S02]  /*1350*/  USHF.R.U32.HI UR5, URZ, 0x4, UR5 ;  /* 0x00000004ff057899 */ /* 0x000fe40008011605 */
[----:B------:R-:W-:Y:S02]  /*1360*/  USHF.R.U32.HI UR6, URZ, 0x4, UR6 ;  /* 0x00000004ff067899 */ /* 0x000fe40008011606 */
[----:B------:R-:W-:Y:S02]  /*1370*/  ULOP3.LUT UR5, UR5, 0x3fc0, URZ, 0xc0, !UPT ;  /* 0x00003fc005057892 */ /* 0x000fe4000f8ec0ff */
[----:B------:R-:W-:-:S04]  /*1380*/  ULOP3.LUT UR6, UR6, 0x3fc0, URZ, 0xc0, !UPT ;  /* 0x00003fc006067892 */ /* 0x000fc8000f8ec0ff */
[----:B------:R-:W-:Y:S02]  /*1390*/  IMAD.U32 R5, RZ, RZ, UR5 ;  /* 0x00000005ff057e24 */ /* 0x000fe4000f8e00ff */
[C---:B------:R-:W-:Y:S02]  /*13a0*/  LEA R4, R0.reuse, UR6, 0xa ;  /* 0x0000000600047c11 */ /* 0x040fe4000f8e50ff */
[----:B-1----:R-:W-:Y:S01]  /*13b0*/  ISETP.LE.U32.AND P0, PT, R3, UR4, PT ;  /* 0x0000000403007c0c */ /* 0x002fe2000bf03070 */
[----:B------:R-:W-:Y:S01]  /*13c0*/  IMAD R2, R0, 0x380, R5 ;  /* 0x0000038000027824 */ /* 0x000fe200078e0205 */
[----:B------:R-:W-:Y:S01]  /*13d0*/  SEL R4, R4, RZ, !P1 ;  /* 0x000000ff04047207 */ /* 0x000fe20004800000 */
[----:B------:R-:W-:-:S03]  /*13e0*/  IMAD.MOV.U32 R0, RZ, RZ, -0x1 ;  /* 0xffffffffff007424 */ /* 0x000fc600078e00ff */
[----:B------:R-:W-:-:S07]  /*13f0*/  SEL R2, R2, RZ, !P1 ;  /* 0x000000ff02027207 */ /* 0x000fce0004800000 */
[----:B------:R-:W-:Y:S05]  /*1400*/  @P0 BRA `(.L_x_28) ;  /* 0x0000000800700947 */ /* 0x000fea0003800000 */
[----:B------:R-:W-:Y:S01]  /*1410*/  LOP3.LUT R0, RZ, UR4, RZ, 0x33, !PT ;  /* 0x00000004ff007c12 */ /* 0x000fe2000f8e33ff */
[----:B------:R-:W-:Y:S01]  /*1420*/  HFMA2 R6, -RZ, RZ, 0, 0 ;  /* 0x00000000ff067431 */ /* 0x000fe200000001ff */
[----:B------:R-:W-:Y:S01]  /*1430*/  UMOV UR19, URZ ;  /* 0x000000ff00137c82 */ /* 0x000fe20008000000 */
[----:B------:R-:W-:Y:S01]  /*1440*/  UMOV UR11, URZ ;  /* 0x000000ff000b7c82 */ /* 0x000fe20008000000 */
[----:B------:R-:W-:Y:S01]  /*1450*/  UMOV UR6, 0x1c0 ;  /* 0x000001c000067882 */ /* 0x000fe20000000000 */
[----:B------:R-:W-:Y:S01]  /*1460*/  IMAD.IADD R0, R3, 0x1, R0 ;  /* 0x0000000103007824 */ /* 0x000fe200078e0200 */
[----:B------:R-:W-:Y:S01]  /*1470*/  UMOV UR7, 0x1c4 ;  /* 0x000001c400077882 */ /* 0x000fe20000000000 */
[----:B------:R-:W-:Y:S01]  /*1480*/  UMOV UR4, 0x1c0 ;  /* 0x000001c000047882 */ /* 0x000fe20000000000 */
[----:B------:R-:W-:Y:S01]  /*1490*/  UMOV UR5, 0x1c4 ;  /* 0x000001c400057882 */ /* 0x000fe20000000000 */
[----:B------:R-:W-:-:S05]  /*14a0*/  IMAD.HI.U32 R0, R0, 0x38e38e39, RZ ;  /* 0x38e38e3900007827 */ /* 0x000fca00078e00ff */
[----:B------:R-:W-:-:S07]  /*14b0*/  SHF.R.U32.HI R0, RZ, 0x5, R0 ;  /* 0x00000005ff007819 */ /* 0x000fce0000011600 */
.L_x_35:
[----:B-1----:R-:W-:Y:S01]  /*14c0*/  USHF.R.U32.HI UR10, URZ, 0x1, UR19 ;  /* 0x00000001ff0a7899 */ /* 0x002fe20008011613 */
[----:B------:R-:W-:Y:S01]  /*14d0*/  IMAD.MOV.U32 R9, RZ, RZ, 0x1 ;  /* 0x00000001ff097424 */ /* 0x000fe200078e00ff */
[----:B--2---:R-:W-:Y:S02]  /*14e0*/  USHF.L.U32 UR8, UR19, 0x3, URZ ;  /* 0x0000000313087899 */ /* 0x004fe400080006ff */
[----:B------:R-:W-:Y:S02]  /*14f0*/  ULOP3.LUT UR10, UR10, 0x1, URZ, 0xc, !UPT ;  /* 0x000000010a0a7892 */ /* 0x000fe4000f8e0cff */
[----:B------:R-:W-:Y:S02]  /*1500*/  ULOP3.LUT UR8, UR8, 0x8, URZ, 0xc0, !UPT ;  /* 0x0000000808087892 */ /* 0x000fe4000f8ec0ff */
[----:B------:R-:W-:Y:S02]  /*1510*/  USHF.L.U32 UR10, UR10, 0x1f, URZ ;  /* 0x0000001f0a0a7899 */ /* 0x000fe400080006ff */
[----:B------:R-:W-:-:S02]  /*1520*/  ULOP3.LUT UR13, UR19, 0x1, URZ, 0xc0, !UPT ;  /* 0x00000001130d7892 */ /* 0x000fc4000f8ec0ff */
[----:B------:R-:W-:Y:S01]  /*1530*/  IMAD.U32 R3, RZ, RZ, UR8 ;  /* 0x00000008ff037e24 */ /* 0x000fe2000f8e00ff */
[----:B------:R-:W-:Y:S01]  /*1540*/  UIADD3 UR8, UPT, UPT, UR9, UR8, URZ ;  /* 0x0000000809087290 */ /* 0x000fe2000fffe0ff */
[----:B------:R-:W-:Y:S01]  /*1550*/  MOV R8, UR10 ;  /* 0x0000000a00087c02 */ /* 0x000fe20008000f00 */
[----:B------:R-:W-:Y:S01]  /*1560*/  UMOV UR12, UR19 ;  /* 0x00000013000c7c82 */ /* 0x000fe20008000000 */
[----:B------:R-:W-:Y:S01]  /*1570*/  UIADD3 UR19, UPT, UPT, UR19, 0x1, URZ ;  /* 0x0000000113137890 */ /* 0x000fe2000fffe0ff */
[----:B------:R-:W-:Y:S01]  /*1580*/  ISETP.NE.AND P0, PT, R0, UR12, PT ;  /* 0x0000000c00007c0c */ /* 0x000fe2000bf05270 */
[----:B------:R-:W1:Y:S01]  /*1590*/  SYNCS.PHASECHK.TRANS64.TRYWAIT P1, [R3+UR9+0x334a0], R8 ;  /* 0x0334a008030075a7 */ /* 0x000e620008021109 */
[----:B------:R-:W-:Y:S02]  /*15a0*/  UIMAD UR13, UR13, 0xe0, URZ ;  /* 0x000000e00d0d78a4 */ /* 0x000fe4000f8e02ff */
[----:B------:R-:W-:Y:S01]  /*15b0*/  UIADD3 UR12, UPT, UPT, UR8, 0x33490, URZ ;  /* 0x00033490080c7890 */ /* 0x000fe2000fffe0ff */
[----:B-1----:R-:W-:Y:S11]  /*15c0*/  @!P1 BRA `(.L_x_29) ;  /* 0x0000004c00f09947 */ /* 0x002ff60003800000 */
.L_x_87:
[----:B------:R-:W-:Y:S01]  /*15d0*/  NOP ;  /* 0x0000000000007918 */ /* 0x000fe20000000000 */
[----:B------:R-:W-:Y:S01]  /*15e0*/  UMOV UR18, 0xe ;  /* 0x0000000e00127882 */ /* 0x000fe20000000000 */
[----:B------:R-:W-:-:S05]  /*15f0*/  UMOV UR17, 0xfffffff0 ;  /* 0xfffffff000117882 */ /* 0x000fca0000000000 */
.L_x_34:
[----:B-1----:R-:W-:Y:S01]  /*1600*/  ULEA UR14, UR11, UR9, 0x3 ;  /* 0x000000090b0e7291 */ /* 0x002fe2000f8e18ff */
[----:B-1----:R-:W-:Y:S01]  /*1610*/  SHF.L.U32 R11, R6, 0x1f, RZ ;  /* 0x0000001f060b7819 */ /* 0x002fe200000006ff */
[----:B------:R-:W-:Y:S01]  /*1620*/  UIADD3 UR15, UPT, UPT, UR17, 0x10, URZ ;  /* 0x00000010110f7890 */ /* 0x000fe2000fffe0ff */
[----:B------:R-:W-:Y:S03]  /*1630*/  MOV R3, UR11 ;  /* 0x0000000b00037c02 */ /* 0x000fe60008000f00 */
[----:B------:R-:W-:Y:S03]  /*1640*/  ULOP3.LUT UP0, UR15, UR15, 0x2, URZ, 0xc0, !UPT ;  /* 0x000000020f0f7892 */ /* 0x000fe6000f80c0ff */
[----:B------:R-:W1:Y:S02]  /*1650*/  SYNCS.PHASECHK.TRANS64.TRYWAIT P1, [UR14+0x33460], R11 ;  /* 0x0334600bff0075a7 */ /* 0x000e64000802110e */
[----:B-12---:R-:W-:Y:S07]  /*1660*/  @!P1 BRA `(.L_x_30) ;  /* 0x0000004c00e89947 */ /* 0x006fee0003800000 */
.L_x_89:
[----:B------:R-:W-:Y:S01]  /*1670*/  NOP ;  /* 0x0000000000007918 */ /* 0x000fe20000000000 */
[----:B------:R-:W-:Y:S05]  /*1680*/  BRA.U UP0, `(.L_x_31) ;  /* 0x0000000100487547 */ /* 0x000fea000b800000 */
[----:B------:R-:W-:Y:S02]  /*1690*/  ULEA UR16, UR11, UR9, 0x9 ;  /* 0x000000090b107291 */ /* 0x000fe4000f8e48ff */
[----:B------:R-:W-:Y:S02]  /*16a0*/  ULEA UR8, UR11, UR9, 0xa ;  /* 0x000000090b087291 */ /* 0x000fe4000f8e50ff */
[----:B------:R-:W-:Y:S02]  /*16b0*/  UIADD3 UR16, UPT, UPT, UR16, 0x31000, URZ ;  /* 0x0003100010107890 */ /* 0x000fe4000fffe0ff */
[----:B------:R-:W-:Y:S02]  /*16c0*/  UIADD3 UR10, UPT, UPT, UR8, 0x31c00, URZ ;  /* 0x00031c00080a7890 */ /* 0x000fe4000fffe0ff */
[----:B------:R-:W-:Y:S02]  /*16d0*/  UIADD3 UR8, UPT, UPT, UR8, 0x31e00, URZ ;  /* 0x00031e0008087890 */ /* 0x000fe4000fffe0ff */
[----:B------:R-:W-:Y:S02]  /*16e0*/  USHF.R.U32.HI UR16, URZ, 0x4, UR16 ;  /* 0x00000004ff107899 */ /* 0x000fe40008011610 */
[----:B------:R-:W-:Y:S02]  /*16f0*/  USHF.R.U32.HI UR10, URZ, 0x4, UR10 ;  /* 0x00000004ff0a7899 */ /* 0x000fe4000801160a */
[----:B------:R-:W-:Y:S02]  /*1700*/  USHF.R.U32.HI UR8, URZ, 0x4, UR8 ;  /* 0x00000004ff087899 */ /* 0x000fe40008011608 */
[----:B------:R-:W-:Y:S02]  /*1710*/  ULOP3.LUT UR20, UR16, 0x3fe0, URZ, 0xc0, !UPT ;  /* 0x00003fe010147892 */ /* 0x000fe4000f8ec0ff */
[----:B------:R-:W-:Y:S02]  /*1720*/  ULOP3.LUT UR22, UR10, 0x3fc0, URZ, 0xc0, !UPT ;  /* 0x00003fc00a167892 */ /* 0x000fe4000f8ec0ff */
[----:B------:R-:W-:Y:S01]  /*1730*/  ULOP3.LUT UR24, UR8, 0x3fe0, URZ, 0xc0, !UPT ;  /* 0x00003fe008187892 */ /* 0x000fe2000f8ec0ff */
[----:B------:R-:W-:Y:S01]  /*1740*/  UMOV UR21, 0x4008 ;  /* 0x0000400800157882 */ /* 0x000fe20000000000 */
[----:B------:R-:W-:Y:S01]  /*1750*/  UMOV UR23, 0x4008 ;  /* 0x0000400800177882 */ /* 0x000fe20000000000 */
[----:B------:R-:W-:Y:S02]  /*1760*/  UMOV UR25, 0x4008 ;  /* 0x0000400800197882 */ /* 0x000fe40000000000 */
[----:B------:R2:W-:Y:S02]  /*1770*/  UTCCP.T.S.2CTA.4x32dp128bit tmem[0x1c0], gdesc[UR20] ;  /* 0x0001c014ff0079e7 */ /* 0x0005e40009300000 */
[----:B------:R2:W-:Y:S02]  /*1780*/  UTCCP.T.S.2CTA.4x32dp128bit tmem[0x1c4], gdesc[UR22] ;  /* 0x0001c416ff0079e7 */ /* 0x0005e40009300000 */
[----:B------:R2:W-:Y:S01]  /*1790*/  UTCCP.T.S.2CTA.4x32dp128bit tmem[0x1c8], gdesc[UR24] ;  /* 0x0001c818ff0079e7 */ /* 0x0005e20009300000 */
[----:B------:R-:W-:Y:S02]  /*17a0*/  NOP ;  /* 0x0000000000007918 */ /* 0x000fe40000000000 */
.L_x_31:
[----:B------:R-:W-:Y:S01]  /*17b0*/  UISETP.NE.AND UP0, UPT, UR11, 0x5, UPT ;  /* 0x000000050b00788c */ /* 0x000fe2000bf05270 */
[----:B-1----:R-:W-:Y:S01]  /*17c0*/  SHFL.IDX PT, R5, R4, R3, 0x1f ;  /* 0x00001f0304057589 */ /* 0x002fe200000e0000 */
[----:B------:R-:W-:Y:S01]  /*17d0*/  UIADD3 UR11, UPT, UPT, UR11, 0x1, URZ ;  /* 0x000000010b0b7890 */ /* 0x000fe2000fffe0ff */
[----:B------:R-:W-:Y:S03]  /*17e0*/  NOP ;  /* 0x0000000000007918 */ /* 0x000fe60000000000 */
[----:B------:R-:W-:Y:S03]  /*17f0*/  USEL UR11, UR11, URZ, UP0 ;  /* 0x000000ff0b0b7287 */ /* 0x000fe60008000000 */
[----:B------:R-:W1:Y:S01]  /*1800*/  SHFL.IDX PT, R7, R2, R3, 0x1f ;  /* 0x00001f0302077589 */ /* 0x000e6200000e0000 */
[----:B------:R-:W-:Y:S02]  /*1810*/  USHF.L.U32 UR16, UR15, 0x4, URZ ;  /* 0x000000040f107899 */ /* 0x000fe400080006ff */
[----:B------:R-:W-:Y:S02]  /*1820*/  ULEA UR10, UR11, UR9, 0x3 ;  /* 0x000000090b0a7291 */ /* 0x000fe4000f8e18ff */
[----:B------:R-:W-:Y:S01]  /*1830*/  ULEA UR15, UR15, 0x10b8, 0xd ;  /* 0x000010b80f0f7891 */ /* 0x000fe2000f8e68ff */
[----:B------:R-:W-:Y:S01]  /*1840*/  ISETP.NE.AND P1, PT, RZ, UR11, PT ;  /* 0x0000000bff007c0c */ /* 0x000fe2000bf25270 */
[----:B------:R-:W-:Y:S01]  /*1850*/  UISETP.NE.AND UP0, UPT, UR17, -0x10, UPT ;  /* 0xfffffff01100788c */ /* 0x000fe2000bf05270 */
[----:B------:R-:W-:Y:S01]  /*1860*/  IMAD.U32 R11, RZ, RZ, UR11 ;  /* 0x0000000bff0b7e24 */ /* 0x000fe2000f8e00ff */
[----:B------:R-:W-:Y:S02]  /*1870*/  UPRMT UR29, UR16, 0x5410, UR15 ;  /* 0x00005410101d7896 */ /* 0x000fe4000800000f */
[----:B------:R-:W-:Y:S01]  /*1880*/  UIADD3 UR14, UPT, UPT, UR14, 0x33430, URZ ;  /* 0x000334300e0e7890 */ /* 0x000fe2000fffe0ff */
[----:B------:R-:W-:Y:S01]  /*1890*/  UMOV UR28, URZ ;  /* 0x000000ff001c7c82 */ /* 0x000fe20008000000 */
[----:B--2---:R-:W-:Y:S01]  /*18a0*/  UMOV UR23, 0x40004040 ;  /* 0x4000404000177882 */ /* 0x004fe20000000000 */
[----:B------:R-:W-:Y:S01]  /*18b0*/  UMOV UR21, 0x40004040 ;  /* 0x4000404000157882 */ /* 0x000fe20000000000 */
[----:B------:R-:W-:Y:S01]  /*18c0*/  UMOV UR27, 0x40004040 ;  /* 0x40004040001b7882 */ /* 0x000fe20000000000 */
[----:B------:R-:W-:Y:S01]  /*18d0*/  UMOV UR25, 0x40004040 ;  /* 0x4000404000197882 */ /* 0x000fe20000000000 */
[----:B------:R-:W-:Y:S01]  /*18e0*/  UMOV UR33, 0x40004040 ;  /* 0x4000404000217882 */ /* 0x000fe20000000000 */
[----:B------:R-:W-:Y:S01]  /*18f0*/  UMOV UR31, 0x40004040 ;  /* 0x40004040001f7882 */ /* 0x000fe20000000000 */
[----:B------:R-:W-:Y:S01]  /*1900*/  UMOV UR37, 0x40004040 ;  /* 0x4000404000257882 */ /* 0x000fe20000000000 */
[----:B------:R-:W-:Y:S01]  /*1910*/  UMOV UR35, 0x40004040 ;  /* 0x4000404000237882 */ /* 0x000fe20000000000 */
[----:B------:R-:W-:Y:S01]  /*1920*/  UMOV UR8, 0x3 ;  /* 0x0000000300087882 */ /* 0x000fe20000000000 */
[----:B-1----:R-:W-:Y:S02]  /*1930*/  R2UR UR20, R7 ;  /* 0x00000000071472ca */ /* 0x002fe400000e0000 */
[----:B------:R-:W-:Y:S02]  /*1940*/  R2UR UR22, R5 ;  /* 0x00000000051672ca */ /* 0x000fe400000e0000 */
[----:B------:R-:W-:Y:S04]  /*1950*/  SEL R3, RZ, 0x1, P1 ;  /* 0x00000001ff037807 */ /* 0x000fe80000800000 */
[----:B------:R-:W-:Y:S05]  /*1960*/  LOP3.LUT R6, R6, R3, RZ, 0x3c, !PT ;  /* 0x0000000306067212 */ /* 0x000fea00078e3cff */
[----:B------:R-:W-:Y:S01]  /*1970*/  UIADD3 UR24, UPT, UPT, UR20, 0x2, URZ ;  /* 0x0000000214187890 */ /* 0x000fe2000fffe0ff */
[----:B------:R-:W-:Y:S01]  /*1980*/  IMAD.U32 R13, R6, -0x80000000, RZ ;  /* 0x80000000060d7824 */ /* 0x000fe200078e00ff */
[----:B------:R-:W-:Y:S01]  /*1990*/  UIADD3 UR26, UPT, UPT, UR22, 0x2, URZ ;  /* 0x00000002161a7890 */ /* 0x000fe2000fffe0ff */
[----:B------:R1:W-:Y:S01]  /*19a0*/  UTCQMMA.2CTA gdesc[UR22], gdesc[UR20], tmem[UR13], tmem[UR28], idesc[UR29], tmem[UR6], UP0 ;  /* 0x00061c1416007dea */ /* 0x0003e2000820030d */
[----:B------:R-:W-:Y:S02]  /*19b0*/  UIADD3 UR32, UPT, UPT, UR22, 0x4, URZ ;  /* 0x0000000416207890 */ /* 0x000fe4000fffe0ff */
[----:B------:R-:W-:Y:S02]  /*19c0*/  UIADD3 UR30, UPT, UPT, UR20, 0x4, URZ ;  /* 0x00000004141e7890 */ /* 0x000fe4000fffe0ff */
[----:B------:R-:W-:Y:S02]  /*19d0*/  UIADD3 UR36, UPT, UPT, UR22, 0x6, URZ ;  /* 0x0000000616247890 */ /* 0x000fe4000fffe0ff */
[----:B------:R-:W-:Y:S01]  /*19e0*/  UIADD3 UR34, UPT, UPT, UR20, 0x6, URZ ;  /* 0x0000000614227890 */ /* 0x000fe2000fffe0ff */
[----:B------:R1:W-:Y:S04]  /*19f0*/  UTCQMMA.2CTA gdesc[UR26], gdesc[UR24], tmem[UR13], tmem[UR28], idesc[UR29], tmem[UR6], UPT ;  /* 0x00061c181a007dea */ /* 0x0003e8000ba0030d */
[----:B------:R1:W-:Y:S04]  /*1a00*/  UTCQMMA.2CTA gdesc[UR32], gdesc[UR30], tmem[UR13], tmem[UR28], idesc[UR29], tmem[UR6], UPT ;  /* 0x00061c1e20007dea */ /* 0x0003e8000ba0030d */
[----:B------:R1:W-:Y:S01]  /*1a10*/  UTCQMMA.2CTA gdesc[UR36], gdesc[UR34], tmem[UR13], tmem[UR28], idesc[UR29], tmem[UR6], UPT ;  /* 0x00061c2224007dea */ /* 0x0003e2000ba0030d */
[----:B------:R1:W-:Y:S01]  /*1a20*/  UTCBAR.2CTA.MULTICAST [UR14], URZ, UR8 ;  /* 0x000000ff0e0073e9 */ /* 0x0003e20008200808 */
[----:B------:R-:W2:Y:S02]  /*1a30*/  SYNCS.PHASECHK.TRANS64.TRYWAIT P1, [UR10+0x33460], R13 ;  /* 0x0334600dff0075a7 */ /* 0x000ea4000802110a */
[----:B-12---:R-:W-:Y:S05]  /*1a40*/  @!P1 BRA `(.L_x_32) ;  /* 0x0000004c000c9947 */ /* 0x006fea0003800000 */
.L_x_91:
[----:B------:R-:W-:Y:S01]  /*1a50*/  ELECT P1, URZ, PT ;  /* 0x0000000000ff782f */ /* 0x000fe20003820000 */
[----:B------:R-:W2:Y:S01]  /*1a60*/  SHFL.IDX PT, R5, R4, R11, 0x1f ;  /* 0x00001f0b04057589 */ /* 0x000ea200000e0000 */
[----:B------:R-:W-:Y:S02]  /*1a70*/  UIADD3 UR10, UPT, UPT, UR10, 0x33430, URZ ;  /* 0x000334300a0a7890 */ /* 0x000fe4000fffe0ff */
[----:B------:R-:W-:Y:S05]  /*1a80*/  UISETP.NE.AND UP0, UPT, UR17, -0x2, UPT ;  /* 0xfffffffe1100788c */ /* 0x000fea000bf05270 */
[----:B-1----:R-:W1:Y:S01]  /*1a90*/  SHFL.IDX PT, R3, R2, R11, 0x1f ;  /* 0x00001f0b02037589 */ /* 0x002e6200000e0000 */
[----:B------:R-:W-:Y:S01]  /*1aa0*/  NOP ;  /* 0x0000000000007918 */ /* 0x000fe20000000000 */
[----:B------:R-:W-:Y:S02]  /*1ab0*/  NOP ;  /* 0x0000000000007918 */ /* 0x000fe40000000000 */
[C---:B------:R-:W-:Y:S01]  /*1ac0*/  @P1 IMAD.SHL.U32 R7, R9.reuse, 0x2000, RZ ;  /* 0x0000200009071824 */ /* 0x040fe200078e00ff */
[----:B------:R-:W-:Y:S01]  /*1ad0*/  UMOV UR21, 0x40004040 ;  /* 0x4000404000157882 */ /* 0x000fe20000000000 */
[----:B------:R-:W-:Y:S01]  /*1ae0*/  @P1 IMAD.SHL.U32 R8, R9, 0x10, RZ ;  /* 0x0000001009081824 */ /* 0x000fe200078e00ff */
[----:B------:R-:W-:Y:S01]  /*1af0*/  UMOV UR27, 0x40004040 ;  /* 0x40004040001b7882 */ /* 0x000fe20000000000 */
[----:B------:R-:W-:Y:S01]  /*1b00*/  @P1 IMAD.MOV.U32 R10, RZ, RZ, RZ ;  /* 0x000000ffff0a1224 */ /* 0x000fe200078e00ff */
[----:B------:R-:W-:Y:S01]  /*1b10*/  @P1 LOP3.LUT R7, R7, 0x6000, RZ, 0xc0, !PT ;  /* 0x0000600007071812 */ /* 0x000fe200078ec0ff */
[----:B------:R-:W-:Y:S01]  /*1b20*/  UMOV UR25, 0x40004040 ;  /* 0x4000404000197882 */ /* 0x000fe20000000000 */
[----:B------:R-:W-:Y:S01]  /*1b30*/  @P1 LOP3.LUT R8, R8, 0x30, RZ, 0xc0, !PT ;  /* 0x0000003008081812 */ /* 0x000fe200078ec0ff */
[----:B------:R-:W-:Y:S01]  /*1b40*/  UMOV UR31, 0x40004040 ;  /* 0x40004040001f7882 */ /* 0x000fe20000000000 */
[----:B------:R-:W-:Y:S01]  /*1b50*/  @P1 LOP3.LUT R7, R7, 0x10b8, RZ, 0xfc, !PT ;  /* 0x000010b807071812 */ /* 0x000fe200078efcff */
[----:B------:R-:W-:Y:S01]  /*1b60*/  UMOV UR29, 0x40004040 ;  /* 0x40004040001d7882 */ /* 0x000fe20000000000 */
[----:B------:R-:W-:Y:S01]  /*1b70*/  @P1 R2UR UR22, R10 ;  /* 0x000000000a1612ca */ /* 0x000fe200000e0000 */
[----:B------:R-:W-:Y:S01]  /*1b80*/  UMOV UR35, 0x40004040 ;  /* 0x4000404000237882 */ /* 0x000fe20000000000 */
[----:B------:R-:W-:Y:S01]  /*1b90*/  @P1 PRMT R7, R8, 0x5410, R7 ;  /* 0x0000541008071816 */ /* 0x000fe20000000007 */
[----:B------:R-:W-:Y:S01]  /*1ba0*/  UMOV UR33, 0x40004040 ;  /* 0x4000404000217882 */ /* 0x000fe20000000000 */
[----:B------:R-:W-:Y:S01]  /*1bb0*/  UMOV UR8, 0x3 ;  /* 0x0000000300087882 */ /* 0x000fe20000000000 */
[----:B--2---:R-:W-:Y:S02]  /*1bc0*/  R2UR UR20, R5 ;  /* 0x00000000051472ca */ /* 0x004fe400000e0000 */
[----:B------:R-:W-:Y:S02]  /*1bd0*/  @P1 R2UR UR15, R7 ;  /* 0x00000000070f12ca */ /* 0x000fe400000e0000 */
[----:B-1----:R-:W-:Y:S09]  /*1be0*/  R2UR UR14, R3 ;  /* 0x00000000030e72ca */ /* 0x002ff200000e0000 */
[----:B------:R-:W-:Y:S02]  /*1bf0*/  UIADD3 UR26, UPT, UPT, UR20, 0x2, URZ ;  /* 0x00000002141a7890 */ /* 0x000fe4000fffe0ff */
[----:B------:R-:W-:Y:S01]  /*1c00*/  UIADD3 UR30, UPT, UPT, UR20, 0x4, URZ ;  /* 0x00000004141e7890 */ /* 0x000fe2000fffe0ff */
[----:B------:R-:W-:Y:S01]  /*1c10*/  IMAD.U32 R11, RZ, RZ, UR15 ;  /* 0x0000000fff0b7e24 */ /* 0x000fe2000f8e00ff */
[----:B------:R-:W-:Y:S02]  /*1c20*/  UIADD3 UR24, UPT, UPT, UR14, 0x2, URZ ;  /* 0x000000020e187890 */ /* 0x000fe4000fffe0ff */
[----:B------:R-:W-:Y:S02]  /*1c30*/  UIADD3 UR28, UPT, UPT, UR14, 0x4, URZ ;  /* 0x000000040e1c7890 */ /* 0x000fe4000fffe0ff */
[----:B------:R-:W-:Y:S01]  /*1c40*/  UIADD3 UR34, UPT, UPT, UR20, 0x6, URZ ;  /* 0x0000000614227890 */ /* 0x000fe2000fffe0ff */
[----:B------:R-:W-:Y:S01]  /*1c50*/  @P1 R2UR UR23, R11 ;  /* 0x000000000b1712ca */ /* 0x000fe200000e0000 */
[----:B------:R-:W-:Y:S01]  /*1c60*/  UIADD3 UR32, UPT, UPT, UR14, 0x6, URZ ;  /* 0x000000060e207890 */ /* 0x000fe2000fffe0ff */
[----:B------:R-:W-:Y:S11]  /*1c70*/  UMOV UR15, 0x40004040 ;  /* 0x40004040000f7882 */ /* 0x000ff60000000000 */
[----:B------:R1:W-:Y:S01]  /*1c80*/  UTCQMMA.2CTA gdesc[UR20], gdesc[UR14], tmem[UR13], tmem[UR22], idesc[UR23], tmem[UR4], UPT ;  /* 0x0004160e14007dea */ /* 0x0003e2000ba0030d */
[----:B------:R1:W-:Y:S01]  /*1c90*/  UTCQMMA.2CTA gdesc[UR26], gdesc[UR24], tmem[UR13], tmem[UR22], idesc[UR23], tmem[UR4], UPT ;  /* 0x000416181a007dea */ /* 0x0003e2000ba0030d */
[----:B------:R1:W-:Y:S01]  /*1ca0*/  UTCQMMA.2CTA gdesc[UR30], gdesc[UR28], tmem[UR13], tmem[UR22], idesc[UR23], tmem[UR4], UPT ;  /* 0x0004161c1e007dea */ /* 0x0003e2000ba0030d */
[----:B------:R1:W-:Y:S01]  /*1cb0*/  UTCQMMA.2CTA gdesc[UR34], gdesc[UR32], tmem[UR13], tmem[UR22], idesc[UR23], tmem[UR4], UPT ;  /* 0x0004162022007dea */ /* 0x0003e2000ba0030d */
[----:B------:R1:W-:Y:S01]  /*1cc0*/  UTCBAR.2CTA.MULTICAST [UR10], URZ, UR8 ;  /* 0x000000ff0a0073e9 */ /* 0x0003e20008200808 */
[----:B------:R-:W-:Y:S05]  /*1cd0*/  BRA.U UP0, `(.L_x_33) ;  /* 0x00000001000c7547 */ /* 0x000fea000b800000 */
[----:B-1----:R-:W-:Y:S02]  /*1ce0*/  UMOV UR8, 0x3 ;  /* 0x0000000300087882 */ /* 0x002fe40000000000 */
[----:B------:R2:W-:Y:S01]  /*1cf0*/  UTCBAR.2CTA.MULTICAST [UR12], URZ, UR8 ;  /* 0x000000ff0c0073e9 */ /* 0x0005e20008200808 */
[----:B------:R-:W-:Y:S02]  /*1d00*/  NOP ;  /* 0x0000000000007918 */ /* 0x000fe40000000000 */
.L_x_33:
[----:B------:R-:W-:Y:S01]  /*1d10*/  UISETP.NE.AND UP0, UPT, UR11, 0x5, UPT ;  /* 0x000000050b00788c */ /* 0x000fe2000bf05270 */
[----:B------:R-:W-:Y:S01]  /*1d20*/  VIADD R9, R9, 0x2 ;  /* 0x0000000209097836 */ /* 0x000fe20000000000 */
[----:B------:R-:W-:Y:S02]  /*1d30*/  UIADD3 UR11, UPT, UPT, UR11, 0x1, URZ ;  /* 0x000000010b0b7890 */ /* 0x000fe4000fffe0ff */
[----:B------:R-:W-:Y:S02]  /*1d40*/  UIADD3 UR18, UPT, UPT, UR18, -0x2, URZ ;  /* 0xfffffffe12127890 */ /* 0x000fe4000fffe0ff */
[----:B------:R-:W-:Y:S02]  /*1d50*/  USEL UR11, UR11, URZ, UP0 ;  /* 0x000000ff0b0b7287 */ /* 0x000fe40008000000 */
[----:B------:R-:W-:Y:S02]  /*1d60*/  UISETP.NE.AND UP0, UPT, UR18, -0x2, UPT ;  /* 0xfffffffe1200788c */ /* 0x000fe4000bf05270 */
[----:B------:R-:W-:Y:S02]  /*1d70*/  UIADD3 UR17, UPT, UPT, UR17, 0x2, URZ ;  /* 0x0000000211117890 */ /* 0x000fe4000fffe0ff */
[----:B------:R-:W-:Y:S04]  /*1d80*/  ISETP.NE.AND P1, PT, RZ, UR11, PT ;  /* 0x0000000bff007c0c */ /* 0x000fe8000bf25270 */
[----:B------:R-:W-:Y:S04]  /*1d90*/  SEL R3, RZ, 0x1, P1 ;  /* 0x00000001ff037807 */ /* 0x000fe80000800000 */
[----:B------:R-:W-:Y:S01]  /*1da0*/  LOP3.LUT R6, R6, R3, RZ, 0x3c, !PT ;  /* 0x0000000306067212 */ /* 0x000fe200078e3cff */
[----:B------:R-:W-:Y:S06]  /*1db0*/  BRA.U UP0, `(.L_x_34) ;  /* 0xfffffff900107547 */ /* 0x000fec000b83ffff */
[----:B------:R-:W-:Y:S05]  /*1dc0*/  @P0 BRA `(.L_x_35) ;  /* 0xfffffff400bc0947 */ /* 0x000fea000383ffff */
.L_x_28:
[----:B------:R-:W-:-:S13]  /*1dd0*/  ISETP.GE.AND P0, PT, R0, RZ, PT ;  /* 0x000000ff0000720c */ /* 0x000fda0003f06270 */
[----:B-12---:R-:W-:Y:S05]  /*1de0*/  @!P0 EXIT ;  /* 0x000000000000894d */ /* 0x006fea0003800000 */
[----:B------:R-:W-:Y:S01]  /*1df0*/  IMAD.SHL.U32 R2, R0, 0x8, RZ ;  /* 0x0000000800027824 */ /* 0x000fe200078e00ff */
[----:B------:R-:W-:-:S04]  /*1e00*/  SHF.R.U32.HI R0, RZ, 0x1, R0 ;  /* 0x00000001ff007819 */ /* 0x000fc80000011600 */
[----:B------:R-:W-:Y:S02]  /*1e10*/  LOP3.LUT R0, R0, 0x1, RZ, 0xc0, !PT ;  /* 0x0000000100007812 */ /* 0x000fe400078ec0ff */
[----:B------:R-:W-:Y:S02]  /*1e20*/  LOP3.LUT R2, R2, 0x8, RZ, 0xc0, !PT ;  /* 0x0000000802027812 */ /* 0x000fe400078ec0ff */
[----:B------:R-:W-:-:S03]  /*1e30*/  SHF.L.U32 R4, R0, 0x1f, RZ ;  /* 0x0000001f00047819 */ /* 0x000fc600000006ff */
[----:B------:R-:W-:Y:S02]  /*1e40*/  VIADD R2, R2, UR9 ;  /* 0x0000000902027c36 */ /* 0x000fe40008000000 */
[----:B------:R-:W-:-:S07]  /*1e50*/  IMAD.MOV.U32 R5, RZ, RZ, R4 ;  /* 0x000000ffff057224 */ /* 0x000fce00078e0004 */
.L_x_36:
[----:B-1----:R1:W2:Y:S02]  /*1e60*/  SYNCS.PHASECHK.TRANS64.TRYWAIT P0, [R2+URZ+0x334a0], R5 ;  /* 0x0334a005020075a7 */ /* 0x0022a400080011ff */
[----:B--2---:R-:W-:Y:S05]  /*1e70*/  @!P0 NANOSLEEP.SYNCS 0x989680 ;  /* 0x009896800000895d */ /* 0x004fea0003900000 */
[----:B------:R-:W2:Y:S02]  /*1e80*/  @!P0 SYNCS.PHASECHK.TRANS64 P0, [R2+URZ+0x334a0], R5 ;  /* 0x0334a005020085a7 */ /* 0x000ea400080010ff */
[----:B--2---:R-:W-:Y:S05]  /*1e90*/  @P0 EXIT ;  /* 0x000000000000094d */ /* 0x004fea0003800000 */
[----:B------:R-:W-:Y:S05]  /*1ea0*/  BRA `(.L_x_36) ;  /* 0xfffffffc00ec7947 */ /* 0x000fea000383ffff */
.L_x_21:
[----:B------:R-:W-:-:S13]  /*1eb0*/  ELECT P0, URZ, PT ;  /* 0x0000000000ff782f */ /* 0x000fda0003800000 */
[----:B------:R-:W-:Y:S05]  /*1ec0*/  @!P0 BRA `(.L_x_23) ;  /* 0x0000002400f48947 */ /* 0x000fea0003800000 */
[----:B------:R-:W1:Y:S02]  /*1ed0*/  S2UR UR4, SR_CTAID.X ;  /* 0x00000000000479c3 */ /* 0x000e640000002500 */
[----:B-1----:R-:W-:-:S13]  /*1ee0*/  ISETP.LE.U32.AND P0, PT, R3, UR4, PT ;  /* 0x0000000403007c0c */ /* 0x002fda000bf03070 */
[----:B------:R-:W-:Y:S05]  /*1ef0*/  @P0 EXIT ;  /* 0x000000000000094d */ /* 0x000fea0003800000 */
[----:B------:R-:W1:Y:S01]  /*1f00*/  S2R R2, SR_CgaCtaId ;  /* 0x0000000000027919 */ /* 0x000e620000008800 */
[----:B------:R-:W-:Y:S01]  /*1f10*/  IMAD.U32 R6, RZ, RZ, UR4 ;  /* 0x00000004ff067e24 */ /* 0x000fe2000f8e00ff */
[----:B------:R-:W2:Y:S01]  /*1f20*/  LDC.64 R10, c[0x0][0x348] ;  /* 0x0000d200ff0a7b82 */ /* 0x000ea20000000a00 */
[----:B------:R-:W-:-:S03]  /*1f30*/  HFMA2 R7, -RZ, RZ, 0, 0 ;  /* 0x00000000ff077431 */ /* 0x000fc600000001ff */
[----:B------:R-:W-:Y:S02]  /*1f40*/  LOP3.LUT R8, RZ, R6, RZ, 0x33, !PT ;  /* 0x00000006ff087212 */ /* 0x000fe400078e33ff */
[----:B------:R-:W-:-:S03]  /*1f50*/  PRMT R12, R6, 0x7610, R12 ;  /* 0x00007610060c7816 */ /* 0x000fc6000000000c */
[----:B------:R-:W-:Y:S01]  /*1f60*/  IMAD.IADD R8, R3, 0x1, R8 ;  /* 0x0000000103087824 */ /* 0x000fe200078e0208 */
[----:B------:R-:W-:-:S03]  /*1f70*/  MOV R3, 0x400 ;  /* 0x0000040000037802 */ /* 0x000fc60000000f00 */
[----:B------:R-:W-:-:S05]  /*1f80*/  IMAD.HI.U32 R8, R8, 0x38e38e39, RZ ;  /* 0x38e38e3908087827 */ /* 0x000fca00078e00ff */
[----:B------:R-:W-:-:S04]  /*1f90*/  SHF.R.U32.HI R8, RZ, 0x5, R8 ;  /* 0x00000005ff087819 */ /* 0x000fc80000011608 */
[----:B------:R-:W-:Y:S02]  /*1fa0*/  IADD3 R8, PT, PT, -R8, RZ, RZ ;  /* 0x000000ff08087210 */ /* 0x000fe40007ffe1ff */
[----:B-1----:R-:W-:Y:S01]  /*1fb0*/  LEA R2, R2, R3, 0x18 ;  /* 0x0000000302027211 */ /* 0x002fe200078ec0ff */
[----:B------:R-:W-:-:S04]  /*1fc0*/  IMAD.MOV.U32 R3, RZ, RZ, RZ ;  /* 0x000000ffff037224 */ /* 0x000fc800078e00ff */
[----:B------:R-:W-:-:S07]  /*1fd0*/  VIADD R14, R2, 0x33400 ;  /* 0x00033400020e7836 */ /* 0x000fce0000000000 */
.L_x_53:
[----:B------:R-:W-:Y:S01]  /*1fe0*/  SHF.R.U32.HI R13, RZ, 0x5, R6 ;  /* 0x00000005ff0d7819 */ /* 0x000fe20000011606 */
[----:B------:R-:W-:Y:S05]  /*1ff0*/  YIELD ;  /* 0x0000000000007946 */ /* 0x000fea0003800000 */
[----:B------:R-:W-:Y:S02]  /*2000*/  LOP3.LUT R13, R13, 0x7fffff0, RZ, 0xc0, !PT ;  /* 0x07fffff00d0d7812 */ /* 0x000fe400078ec0ff */
[----:B------:R-:W-:Y:S02]  /*2010*/  LOP3.LUT R34, R12, 0x1ff, RZ, 0xc0, !PT ;  /* 0x000001ff0c227812 */ /* 0x000fe400078ec0ff */
[----:B------:R-:W-:Y:S02]  /*2020*/  VIADDMNMX.U32 R39, R20, -R13, 0x10, PT ;  /* 0x0000001014277446 */ /* 0x000fe4000380080d */
[----:B------:R-:W-:Y:S02]  /*2030*/  MOV R4, 0x2050 ;  /* 0x0000205000047802 */ /* 0x000fe40000000f00 */
[----:B--2---:R-:W-:Y:S05]  /*2040*/  CALL.REL.NOINC `($__internal_3_$__cuda_sm20_div_u16) ;  /* 0x0000004c00887944 */ /* 0x004fea0003c00000 */
[----:B------:R-:W-:Y:S01]  /*2050*/  IMAD R26, R7, 0x8, R14 ;  /* 0x00000008071a7824 */ /* 0x000fe200078e020e */
[----:B------:R-:W-:Y:S01]  /*2060*/  LOP3.LUT R15, R3, 0x1, RZ, 0x3c, !PT ;  /* 0x00000001030f7812 */ /* 0x000fe200078e3cff */
[----:B------:R-:W1:Y:S01]  /*2070*/  S2R R5, SR_CgaCtaId ;  /* 0x0000000000057919 */ /* 0x000e620000008800 */
[----:B------:R-:W-:Y:S01]  /*2080*/  PRMT R16, R39, 0x9910, RZ ;  /* 0x0000991027107816 */ /* 0x000fe200000000ff */
[C---:B------:R-:W-:Y:S01]  /*2090*/  VIADD R9, R7.reuse, 0x1 ;  /* 0x0000000107097836 */ /* 0x040fe20000000000 */
[----:B------:R-:W-:Y:S01]  /*20a0*/  ISETP.NE.AND P0, PT, R7, 0x5, PT ;  /* 0x000000050700780c */ /* 0x000fe20003f05270 */
[----:B------:R-:W-:Y:S01]  /*20b0*/  IMAD.U32 R17, R15, -0x80000000, RZ ;  /* 0x800000000f117824 */ /* 0x000fe200078e00ff */
[C---:B------:R-:W-:Y:S01]  /*20c0*/  PRMT R15, R0.reuse, 0x9910, RZ ;  /* 0x00009910000f7816 */ /* 0x040fe200000000ff */
[----:B------:R-:W-:Y:S01]  /*20d0*/  IMAD R18, R7, 0x4000, R2 ;  /* 0x0000400007127824 */ /* 0x000fe200078e0202 */
[----:B------:R-:W-:Y:S01]  /*20e0*/  SEL R9, R9, RZ, P0 ;  /* 0x000000ff09097207 */ /* 0x000fe20000000000 */
[----:B------:R-:W2:Y:S01]  /*20f0*/  SYNCS.PHASECHK.TRANS64.TRYWAIT P1, [R26+URZ+0x30], R17 ;  /* 0x000030111a0075a7 */ /* 0x000ea200080211ff */
[----:B------:R-:W-:Y:S01]  /*2100*/  LOP3.LUT R0, R0, 0xffff, RZ, 0xc0, !PT ;  /* 0x0000ffff00007812 */ /* 0x000fe200078ec0ff */
[----:B------:R-:W-:Y:S01]  /*2110*/  IMAD R15, R16, R15, RZ ;  /* 0x0000000f100f7224 */ /* 0x000fe200078e02ff */
[----:B------:R-:W-:Y:S03]  /*2120*/  ISETP.NE.AND P0, PT, R9, RZ, PT ;  /* 0x000000ff0900720c */ /* 0x000fe60003f05270 */
[----:B------:R-:W-:Y:S01]  /*2130*/  IMAD.MOV R19, RZ, RZ, -R15 ;  /* 0x000000ffff137224 */ /* 0x000fe200078e0a0f */
[----:B------:R-:W-:Y:S01]  /*2140*/  SEL R16, RZ, 0x1, P0 ;  /* 0x00000001ff107807 */ /* 0x000fe20000000000 */
[----:B------:R-:W-:Y:S03]  /*2150*/  IMAD R0, R0, 0xe0, RZ ;  /* 0x000000e000007824 */ /* 0x000fe600078e02ff */
[----:B------:R-:W-:Y:S02]  /*2160*/  PRMT R19, R19, 0x7710, RZ ;  /* 0x0000771013137816 */ /* 0x000fe400000000ff */
[----:B------:R-:W-:Y:S03]  /*2170*/  LOP3.LUT R15, R3, R16, RZ, 0x3c, !PT ;  /* 0x00000010030f7212 */ /* 0x000fe600078e3cff */
[----:B------:R-:W-:Y:S02]  /*2180*/  IMAD.IADD R34, R34, 0x1, R19 ;  /* 0x0000000122227824 */ /* 0x000fe400078e0213 */
[----:B-1----:R-:W-:Y:S02]  /*2190*/  IMAD R3, R5, 0x70, R0 ;  /* 0x0000007005037824 */ /* 0x002fe400078e0200 */
[----:B------:R-:W-:Y:S01]  /*21a0*/  IMAD R4, R7, 0x3800, R2 ;  /* 0x0000380007047824 */ /* 0x000fe200078e0202 */
[----:B--2---:R-:W-:Y:S06]  /*21b0*/  @!P1 BRA `(.L_x_37) ;  /* 0x00000044004c9947 */ /* 0x004fec0003800000 */
.L_x_93:
[----:B------:R-:W-:Y:S01]  /*21c0*/  R2UR UR12, R18 ;  /* 0x00000000120c72ca */ /* 0x000fe200000e0000 */
[----:B------:R-:W-:Y:S01]  /*21d0*/  IMAD R28, R9, 0x8, R14 ;  /* 0x00000008091c7824 */ /* 0x000fe200078e020e */
[----:B------:R-:W-:Y:S01]  /*21e0*/  IADD3 R18, P1, PT, R10, 0x40, RZ ;  /* 0x000000400a127810 */ /* 0x000fe20007f3e0ff */
[----:B------:R-:W-:Y:S01]  /*21f0*/  UMOV UR14, URZ ;  /* 0x000000ff000e7c82 */ /* 0x000fe20008000000 */
[----:B------:R-:W-:Y:S01]  /*2200*/  LOP3.LUT R29, R15, 0x1, RZ, 0x3c, !PT ;  /* 0x000000010f1d7812 */ /* 0x000fe200078e3cff */
[----:B------:R-:W-:Y:S01]  /*2210*/  UMOV UR20, 0x0 ;  /* 0x0000000000147882 */ /* 0x000fe20000000000 */
[----:B------:R-:W-:Y:S01]  /*2220*/  LOP3.LUT R34, R34, 0xffff, RZ, 0xc0, !PT ;  /* 0x0000ffff22227812 */ /* 0x000fe200078ec0ff */
[--C-:B------:R-:W-:Y:S01]  /*2230*/  IMAD.X R19, RZ, RZ, R11.reuse, P1 ;  /* 0x000000ffff137224 */ /* 0x100fe200008e060b */
[C---:B------:R-:W-:Y:S01]  /*2240*/  IADD3 R24, P1, PT, R10.reuse, 0x140, RZ ;  /* 0x000001400a187810 */ /* 0x040fe20007f3e0ff */
[----:B------:R-:W-:Y:S01]  /*2250*/  IMAD.U32 R27, R29, -0x80000000, RZ ;  /* 0x800000001d1b7824 */ /* 0x000fe200078e00ff */
[----:B------:R-:W-:Y:S01]  /*2260*/  IADD3 R16, P0, PT, R10, 0xc0, RZ ;  /* 0x000000c00a107810 */ /* 0x000fe20007f1e0ff */
[----:B------:R-:W-:Y:S01]  /*2270*/  IMAD.IADD R13, R13, 0x1, R34 ;  /* 0x000000010d0d7824 */ /* 0x000fe200078e0222 */
[----:B------:R-:W-:Y:S01]  /*2280*/  R2UR UR16, R4 ;  /* 0x00000000041072ca */ /* 0x000fe200000e0000 */
[--C-:B------:R-:W-:Y:S01]  /*2290*/  IMAD.X R25, RZ, RZ, R11.reuse, P1 ;  /* 0x000000ffff197224 */ /* 0x100fe200008e060b */
[----:B------:R-:W-:Y:S01]  /*22a0*/  R2UR UR13, R26 ;  /* 0x000000001a0d72ca */ /* 0x000fe200000e0000 */
[----:B------:R-:W-:Y:S01]  /*22b0*/  IMAD.SHL.U32 R13, R13, 0x80, RZ ;  /* 0x000000800d0d7824 */ /* 0x000fe200078e00ff */
[----:B------:R-:W-:Y:S01]  /*22c0*/  R2UR UR28, R18 ;  /* 0x00000000121c72ca */ /* 0x000fe200000e0000 */
[--C-:B------:R-:W-:Y:S01]  /*22d0*/  IMAD R21, R7, 0x200, R2.reuse ;  /* 0x0000020007157824 */ /* 0x100fe200078e0202 */
[----:B------:R-:W-:Y:S01]  /*22e0*/  R2UR UR29, R19 ;  /* 0x00000000131d72ca */ /* 0x000fe200000e0000 */
[--C-:B-1----:R-:W-:Y:S01]  /*22f0*/  IMAD.X R17, RZ, RZ, R11.reuse, P0 ;  /* 0x000000ffff117224 */ /* 0x102fe200000e060b */
[----:B------:R-:W-:Y:S01]  /*2300*/  R2UR UR15, R13 ;  /* 0x000000000d0f72ca */ /* 0x000fe200000e0000 */
[----:B------:R-:W-:Y:S01]  /*2310*/  UIADD3 UR12, UPT, UPT, UR12, 0x4000, URZ ;  /* 0x000040000c0c7890 */ /* 0x000fe2000fffe0ff */
[----:B------:R-:W-:Y:S01]  /*2320*/  R2UR UR8, R21 ;  /* 0x00000000150872ca */ /* 0x000fe200000e0000 */
[--C-:B------:R-:W-:Y:S01]  /*2330*/  IMAD R21, R7, 0x400, R2.reuse ;  /* 0x0000040007157824 */ /* 0x100fe200078e0202 */
[----:B------:R-:W-:Y:S01]  /*2340*/  R2UR UR26, R16 ;  /* 0x00000000101a72ca */ /* 0x000fe200000e0000 */
[----:B------:R-:W-:Y:S01]  /*2350*/  UMOV UR21, 0x10000000 ;  /* 0x1000000000157882 */ /* 0x000fe20000000000 */
[----:B------:R-:W-:Y:S01]  /*2360*/  R2UR UR27, R17 ;  /* 0x00000000111b72ca */ /* 0x000fe200000e0000 */
[----:B------:R-:W-:Y:S01]  /*2370*/  UIADD3 UR16, UPT, UPT, UR16, 0x1c000, URZ ;  /* 0x0001c00010107890 */ /* 0x000fe2000fffe0ff */
[----:B------:R-:W-:Y:S01]  /*2380*/  R2UR UR19, R3 ;  /* 0x00000000031372ca */ /* 0x000fe200000e0000 */
[----:B------:R-:W-:Y:S01]  /*2390*/  UMOV UR17, UR13 ;  /* 0x0000000d00117c82 */ /* 0x000fe20008000000 */
[----:B------:R-:W-:Y:S01]  /*23a0*/  IADD3 R22, P0, PT, R10, 0x1c0, RZ ;  /* 0x000001c00a167810 */ /* 0x000fe20007f1e0ff */
[----:B------:R-:W-:Y:S01]  /*23b0*/  UMOV UR18, UR14 ;  /* 0x0000000e00127c82 */ /* 0x000fe20008000000 */
[----:B------:R-:W-:Y:S01]  /*23c0*/  R2UR UR4, R21 ;  /* 0x00000000150472ca */ /* 0x000fe200000e0000 */
[----:B------:R1:W-:Y:S01]  /*23d0*/  UTMALDG.2D [UR12], [UR28], desc[UR20] ;  /* 0x0000140c1c0075b4 */ /* 0x0003e20008009000 */
[----:B------:R-:W-:Y:S01]  /*23e0*/  R2UR UR24, R24 ;  /* 0x00000000181872ca */ /* 0x000fe200000e0000 */
[----:B------:R-:W-:Y:S01]  /*23f0*/  IMAD.X R23, RZ, RZ, R11, P0 ;  /* 0x000000ffff177224 */ /* 0x000fe200000e060b */
[----:B------:R-:W-:Y:S01]  /*2400*/  R2UR UR25, R25 ;  /* 0x00000000191972ca */ /* 0x000fe200000e0000 */
[----:B------:R-:W-:Y:S01]  /*2410*/  UIADD3 UR8, UPT, UPT, UR8, 0x31000, URZ ;  /* 0x0003100008087890 */ /* 0x000fe2000fffe0ff */
[----:B------:R-:W-:Y:S01]  /*2420*/  R2UR UR22, R22 ;  /* 0x00000000161672ca */ /* 0x000fe200000e0000 */
[----:B------:R-:W-:Y:S01]  /*2430*/  UMOV UR11, URZ ;  /* 0x000000ff000b7c82 */ /* 0x000fe20008000000 */
[----:B------:R-:W-:Y:S01]  /*2440*/  R2UR UR23, R23 ;  /* 0x00000000171772ca */ /* 0x000fe200000e0000 */
[----:B------:R1:W-:Y:S01]  /*2450*/  UTMALDG.2D [UR16], [UR26], desc[UR20] ;  /* 0x000014101a0075b4 */ /* 0x0003e20008009000 */
[----:B------:R-:W-:Y:S01]  /*2460*/  R2UR UR6, R0 ;  /* 0x00000000000672ca */ /* 0x000fe200000e0000 */
[----:B------:R-:W-:Y:S01]  /*2470*/  UMOV UR9, UR13 ;  /* 0x0000000d00097c82 */ /* 0x000fe20008000000 */
[----:B------:R-:W-:Y:S01]  /*2480*/  UMOV UR10, UR15 ;  /* 0x0000000f000a7c82 */ /* 0x000fe20008000000 */
[----:B------:R-:W-:Y:S01]  /*2490*/  UIADD3 UR4, UPT, UPT, UR4, 0x31c00, URZ ;  /* 0x00031c0004047890 */ /* 0x000fe2000fffe0ff */
[----:B------:R-:W-:Y:S01]  /*24a0*/  IMAD.MOV.U32 R21, RZ, RZ, 0x7d80 ;  /* 0x00007d80ff157424 */ /* 0x000fe200078e00ff */
[----:B------:R-:W-:Y:S01]  /*24b0*/  UMOV UR5, UR13 ;  /* 0x0000000d00057c82 */ /* 0x000fe20008000000 */
[----:B------:R-:W-:Y:S01]  /*24c0*/  UMOV UR7, UR11 ;  /* 0x0000000b00077c82 */ /* 0x000fe20008000000 */
[----:B------:R1:W-:Y:S01]  /*24d0*/  UTMALDG.2D [UR8], [UR24], desc[UR20] ;  /* 0x00001408180075b4 */ /* 0x0003e20008009000 */
[C---:B------:R-:W-:Y:S01]  /*24e0*/  VIADD R5, R9.reuse, 0x1 ;  /* 0x0000000109057836 */ /* 0x040fe20000000000 */
[C---:B------:R-:W-:Y:S01]  /*24f0*/  ISETP.NE.AND P0, PT, R9.reuse, 0x5, PT ;  /* 0x000000050900780c */ /* 0x040fe20003f05270 */
[C-C-:B------:R-:W-:Y:S02]  /*2500*/  IMAD R29, R9.reuse, 0x4000, R2.reuse ;  /* 0x00004000091d7824 */ /* 0x140fe400078e0202 */
[----:B------:R-:W-:Y:S01]  /*2510*/  IMAD R4, R9, 0x3800, R2 ;  /* 0x0000380009047824 */ /* 0x000fe200078e0202 */
[----:B------:R-:W-:Y:S01]  /*2520*/  SEL R5, R5, RZ, P0 ;  /* 0x000000ff05057207 */ /* 0x000fe20000000000 */
[----:B------:R1:W-:Y:S01]  /*2530*/  UTMALDG.2D [UR4], [UR22], desc[UR20] ;  /* 0x00001404160075b4 */ /* 0x0003e20008009000 */
[----:B------:R1:W-:Y:S02]  /*2540*/  SYNCS.ARRIVE.TRANS64 RZ, [R26+URZ], R21 ;  /* 0x000000151aff79a7 */ /* 0x0003e400080000ff */
[----:B------:R-:W-:Y:S01]  /*2550*/  ISETP.NE.AND P0, PT, R5, RZ, PT ;  /* 0x000000ff0500720c */ /* 0x000fe20003f05270 */
[----:B------:R-:W2:Y:S02]  /*2560*/  SYNCS.PHASECHK.TRANS64.TRYWAIT P1, [R28+URZ+0x30], R27 ;  /* 0x0000301b1c0075a7 */ /* 0x000ea400080211ff */
[----:B-12---:R-:W-:Y:S10]  /*2570*/  @!P1 BRA `(.L_x_38) ;  /* 0x0000004000749947 */ /* 0x006ff40003800000 */
.L_x_95:
[----:B------:R-:W-:Y:S01]  /*2580*/  R2UR UR8, R29 ;  /* 0x000000001d0872ca */ /* 0x000fe200000e0000 */
[----:B------:R-:W-:Y:S01]  /*2590*/  UMOV UR14, 0x0 ;  /* 0x00000000000e7882 */ /* 0x000fe20000000000 */
[----:B------:R-:W-:Y:S01]  /*25a0*/  R2UR UR4, R4 ;  /* 0x00000000040472ca */ /* 0x000fe200000e0000 */
[----:B------:R-:W-:Y:S01]  /*25b0*/  UMOV UR15, 0x10000000 ;  /* 0x10000000000f7882 */ /* 0x000fe20000000000 */
[----:B------:R-:W-:Y:S01]  /*25c0*/  R2UR UR9, R28 ;  /* 0x000000001c0972ca */ /* 0x000fe200000e0000 */
[----:B------:R-:W-:Y:S01]  /*25d0*/  UMOV UR10, 0x80 ;  /* 0x00000080000a7882 */ /* 0x000fe20000000000 */
[----:B------:R-:W-:Y:S01]  /*25e0*/  R2UR UR16, R18 ;  /* 0x00000000121072ca */ /* 0x000fe200000e0000 */
[----:B------:R-:W-:Y:S01]  /*25f0*/  UMOV UR6, 0x80 ;  /* 0x0000008000067882 */ /* 0x000fe20000000000 */
[----:B------:R-:W-:Y:S01]  /*2600*/  R2UR UR17, R19 ;  /* 0x00000000131172ca */ /* 0x000fe200000e0000 */
[----:B------:R-:W-:Y:S01]  /*2610*/  IMAD R26, R5, 0x8, R14 ;  /* 0x00000008051a7824 */ /* 0x000fe200078e020e */
[----:B------:R-:W-:Y:S01]  /*2620*/  R2UR UR11, R13 ;  /* 0x000000000d0b72ca */ /* 0x000fe200000e0000 */
[----:B------:R-:W-:Y:S01]  /*2630*/  VIADD R7, R5, 0x1 ;  /* 0x0000000105077836 */ /* 0x000fe20000000000 */
[----:B------:R-:W-:Y:S01]  /*2640*/  R2UR UR12, R16 ;  /* 0x00000000100c72ca */ /* 0x000fe200000e0000 */
[----:B------:R-:W-:Y:S01]  /*2650*/  UIADD3 UR8, UPT, UPT, UR8, 0x4000, URZ ;  /* 0x0000400008087890 */ /* 0x000fe2000fffe0ff */
[----:B------:R-:W-:Y:S01]  /*2660*/  R2UR UR13, R17 ;  /* 0x00000000110d72ca */ /* 0x000fe200000e0000 */
[----:B------:R-:W-:Y:S01]  /*2670*/  UIADD3 UR4, UPT, UPT, UR4, 0x1c000, URZ ;  /* 0x0001c00004047890 */ /* 0x000fe2000fffe0ff */
[----:B------:R-:W-:Y:S01]  /*2680*/  R2UR UR7, R3 ;  /* 0x00000000030772ca */ /* 0x000fe200000e0000 */
[----:B------:R-:W-:Y:S01]  /*2690*/  UMOV UR5, UR9 ;  /* 0x0000000900057c82 */ /* 0x000fe20008000000 */
[----:B------:R-:W-:Y:S01]  /*26a0*/  SEL R30, RZ, 0x1, P0 ;  /* 0x00000001ff1e7807 */ /* 0x000fe20000000000 */
[C-C-:B------:R-:W-:Y:S01]  /*26b0*/  IMAD R4, R5.reuse, 0x3800, R2.reuse ;  /* 0x0000380005047824 */ /* 0x140fe200078e0202 */
[----:B------:R-:W-:Y:S02]  /*26c0*/  ISETP.NE.AND P0, PT, R5, 0x5, PT ;  /* 0x000000050500780c */ /* 0x000fe40003f05270 */
[----:B------:R-:W-:Y:S01]  /*26d0*/  LOP3.LUT R9, R15, R30, RZ, 0x3c, !PT ;  /* 0x0000001e0f097212 */ /* 0x000fe200078e3cff */
[----:B------:R2:W-:Y:S01]  /*26e0*/  UTMALDG.2D [UR8], [UR16], desc[UR14] ;  /* 0x00000e08100075b4 */ /* 0x0005e20008009000 */
[----:B------:R-:W-:Y:S01]  /*26f0*/  IMAD.MOV.U32 R15, RZ, RZ, 0x7800 ;  /* 0x00007800ff0f7424 */ /* 0x000fe200078e00ff */
[----:B------:R-:W-:Y:S02]  /*2700*/  SEL R7, R7, RZ, P0 ;  /* 0x000000ff07077207 */ /* 0x000fe40000000000 */
[----:B------:R-:W-:Y:S02]  /*2710*/  LOP3.LUT R29, R9, 0x1, RZ, 0x3c, !PT ;  /* 0x00000001091d7812 */ /* 0x000fe400078e3cff */
[----:B------:R-:W-:Y:S01]  /*2720*/  ISETP.NE.AND P0, PT, R7, RZ, PT ;  /* 0x000000ff0700720c */ /* 0x000fe20003f05270 */
[----:B------:R2:W-:Y:S01]  /*2730*/  UTMALDG.2D [UR4], [UR12], desc[UR14] ;  /* 0x00000e040c0075b4 */ /* 0x0005e20008009000 */
[----:B------:R3:W-:Y:S01]  /*2740*/  SYNCS.ARRIVE.TRANS64 RZ, [R28+URZ], R15 ;  /* 0x0000000f1cff79a7 */ /* 0x0007e200080000ff */
[----:B-1----:R-:W-:Y:S04]  /*2750*/  IMAD.U32 R27, R29, -0x80000000, RZ ;  /* 0x800000001d1b7824 */ /* 0x002fe800078e00ff */
[----:B------:R-:W1:Y:S01]  /*2760*/  SYNCS.PHASECHK.TRANS64.TRYWAIT P1, [R26+URZ+0x30], R27 ;  /* 0x0000301b1a0075a7 */ /* 0x000e6200080211ff */
[----:B---3--:R-:W-:Y:S01]  /*2770*/  IMAD R28, R5, 0x4000, R2 ;  /* 0x00004000051c7824 */ /* 0x008fe200078e0202 */
[----:B-12---:R-:W-:Y:S06]  /*2780*/  @!P1 BRA `(.L_x_39) ;  /* 0x0000004000089947 */ /* 0x006fec0003800000 */
.L_x_97:
        /* <DEDUP_REMOVED lines=23> */
[----:B------:R-:W-:Y:S02]  /*2900*/  SEL R5, R5, RZ, P0 ;  /* 0x000000ff05057207 */ /* 0x000fe40000000000 */
[----:B------:R-:W-:Y:S02]  /*2910*/  LOP3.LUT R29, R9, 0x1, RZ, 0x3c, !PT ;  /* 0x00000001091d7812 */ /* 0x000fe400078e3cff */
[----:B------:R-:W-:Y:S01]  /*2920*/  ISETP.NE.AND P0, PT, R5, RZ, PT ;  /* 0x000000ff0500720c */ /* 0x000fe20003f05270 */
[----:B------:R2:W-:Y:S01]  /*2930*/  UTMALDG.2D [UR4], [UR12], desc[UR14] ;  /* 0x00000e040c0075b4 */ /* 0x0005e20008009000 */
[----:B------:R2:W-:Y:S01]  /*2940*/  SYNCS.ARRIVE.TRANS64 RZ, [R26+URZ], R15 ;  /* 0x0000000f1aff79a7 */ /* 0x0005e200080000ff */
[----:B------:R-:W-:Y:S02]  /*2950*/  IMAD.U32 R27, R29, -0x80000000, RZ ;  /* 0x800000001d1b7824 */ /* 0x000fe400078e00ff */
[----:B------:R-:W-:Y:S02]  /*2960*/  IMAD R29, R7, 0x4000, R2 ;  /* 0x00004000071d7824 */ /* 0x000fe400078e0202 */
[----:B------:R-:W3:Y:S02]  /*2970*/  SYNCS.PHASECHK.TRANS64.TRYWAIT P1, [R28+URZ+0x30], R27 ;  /* 0x0000301b1c0075a7 */ /* 0x000ee400080211ff */
[----:B--23--:R-:W-:Y:S05]  /*2980*/  @!P1 BRA `(.L_x_40) ;  /* 0x0000003c00a49947 */ /* 0x00cfea0003800000 */
.L_x_99:
        /* <DEDUP_REMOVED lines=9> */
[----:B-1----:R-:W-:Y:S01]  /*2a20*/  IMAD R26, R5, 0x8, R14 ;  /* 0x00000008051a7824 */ /* 0x002fe200078e020e */
        /* <DEDUP_REMOVED lines=8> */
[----:B------:R-:W-:Y:S02]  /*2ab0*/  SEL R30, RZ, 0x1, P0 ;  /* 0x00000001ff1e7807 */ /* 0x000fe40000000000 */
        /* <DEDUP_REMOVED lines=8> */
[----:B------:R-:W-:Y:S04]  /*2b40*/  IMAD.U32 R27, R29, -0x80000000, RZ ;  /* 0x800000001d1b7824 */ /* 0x000fe800078e00ff */
[----:B------:R-:W3:Y:S01]  /*2b50*/  SYNCS.PHASECHK.TRANS64.TRYWAIT P1, [R26+URZ+0x30], R27 ;  /* 0x0000301b1a0075a7 */ /* 0x000ee200080211ff */
[----:B--2---:R-:W-:Y:S01]  /*2b60*/  IMAD R28, R5, 0x4000, R2 ;  /* 0x00004000051c7824 */ /* 0x004fe200078e0202 */
[----:B-1-3--:R-:W-:Y:S06]  /*2b70*/  @!P1 BRA `(.L_x_41) ;  /* 0x0000003c00409947 */ /* 0x00afec0003800000 */
.L_x_101:
[----:B------:R-:W-:Y:S01]  /*2b80*/  R2UR UR12, R28 ;  /* 0x000000001c0c72ca */ /* 0x000fe200000e0000 */
[----:B------:R-:W-:Y:S01]  /*2b90*/  IMAD R4, R5, 0x3800, R2 ;  /* 0x0000380005047824 */ /* 0x000fe200078e0202 */
[----:B------:R-:W-:Y:S01]  /*2ba0*/  SEL R30, RZ, 0x1, P0 ;  /* 0x00000001ff1e7807 */ /* 0x000fe20000000000 */
[----:B------:R-:W-:Y:S01]  /*2bb0*/  IMAD R28, R7, 0x8, R14 ;  /* 0x00000008071c7824 */ /* 0x000fe200078e020e */
[----:B------:R-:W-:Y:S01]  /*2bc0*/  R2UR UR13, R26 ;  /* 0x000000001a0d72ca */ /* 0x000fe200000e0000 */
[----:B------:R-:W-:Y:S01]  /*2bd0*/  UMOV UR24, 0x0 ;  /* 0x0000000000187882 */ /* 0x000fe20000000000 */
[----:B------:R-:W-:Y:S01]  /*2be0*/  LOP3.LUT R9, R9, R30, RZ, 0x3c, !PT ;  /* 0x0000001e09097212 */ /* 0x000fe200078e3cff */
[----:B------:R-:W-:Y:S01]  /*2bf0*/  UMOV UR25, 0x10000000 ;  /* 0x1000000000197882 */ /* 0x000fe20000000000 */
[----:B------:R-:W-:Y:S01]  /*2c00*/  R2UR UR16, R4 ;  /* 0x00000000041072ca */ /* 0x000fe200000e0000 */
[----:B------:R-:W-:Y:S01]  /*2c10*/  UMOV UR14, 0x200 ;  /* 0x00000200000e7882 */ /* 0x000fe20000000000 */
[----:B------:R-:W-:Y:S01]  /*2c20*/  R2UR UR28, R18 ;  /* 0x00000000121c72ca */ /* 0x000fe200000e0000 */
[--C-:B------:R-:W-:Y:S01]  /*2c30*/  IMAD R29, R5, 0x200, R2.reuse ;  /* 0x00000200051d7824 */ /* 0x100fe200078e0202 */
[----:B------:R-:W-:Y:S01]  /*2c40*/  R2UR UR29, R19 ;  /* 0x00000000131d72ca */ /* 0x000fe200000e0000 */
[----:B------:R-:W-:Y:S01]  /*2c50*/  UIADD3 UR12, UPT, UPT, UR12, 0x4000, URZ ;  /* 0x000040000c0c7890 */ /* 0x000fe2000fffe0ff */
[----:B------:R-:W-:Y:S01]  /*2c60*/  R2UR UR15, R13 ;  /* 0x000000000d0f72ca */ /* 0x000fe200000e0000 */
[----:B------:R-:W-:Y:S01]  /*2c70*/  UMOV UR18, 0x200 ;  /* 0x0000020000127882 */ /* 0x000fe20000000000 */
[----:B------:R-:W-:Y:S01]  /*2c80*/  R2UR UR8, R29 ;  /* 0x000000001d0872ca */ /* 0x000fe200000e0000 */
[--C-:B------:R-:W-:Y:S01]  /*2c90*/  IMAD R29, R5, 0x400, R2.reuse ;  /* 0x00000400051d7824 */ /* 0x100fe200078e0202 */
[----:B------:R-:W-:Y:S01]  /*2ca0*/  R2UR UR26, R16 ;  /* 0x00000000101a72ca */ /* 0x000fe200000e0000 */
[----:B------:R-:W-:Y:S01]  /*2cb0*/  UMOV UR17, UR13 ;  /* 0x0000000d00117c82 */ /* 0x000fe20008000000 */
[----:B------:R-:W-:Y:S01]  /*2cc0*/  R2UR UR27, R17 ;  /* 0x00000000111b72ca */ /* 0x000fe200000e0000 */
[----:B------:R-:W-:Y:S01]  /*2cd0*/  UIADD3 UR16, UPT, UPT, UR16, 0x1c000, URZ ;  /* 0x0001c00010107890 */ /* 0x000fe2000fffe0ff */
[----:B------:R-:W-:Y:S01]  /*2ce0*/  R2UR UR19, R3 ;  /* 0x00000000031372ca */ /* 0x000fe200000e0000 */
[----:B------:R-:W-:Y:S01]  /*2cf0*/  UMOV UR11, 0x1 ;  /* 0x00000001000b7882 */ /* 0x000fe20000000000 */
[----:B------:R-:W-:Y:S01]  /*2d00*/  R2UR UR4, R29 ;  /* 0x000000001d0472ca */ /* 0x000fe200000e0000 */
[----:B------:R-:W-:Y:S01]  /*2d10*/  UMOV UR9, UR13 ;  /* 0x0000000d00097c82 */ /* 0x000fe20008000000 */
[----:B------:R-:W-:Y:S01]  /*2d20*/  R2UR UR22, R24 ;  /* 0x00000000181672ca */ /* 0x000fe200000e0000 */
[----:B------:R2:W-:Y:S01]  /*2d30*/  UTMALDG.2D [UR12], [UR28], desc[UR24] ;  /* 0x0000180c1c0075b4 */ /* 0x0005e20008009000 */
[----:B------:R-:W-:Y:S01]  /*2d40*/  R2UR UR23, R25 ;  /* 0x00000000191772ca */ /* 0x000fe200000e0000 */
[----:B------:R-:W-:Y:S01]  /*2d50*/  UIADD3 UR8, UPT, UPT, UR8, 0x31000, URZ ;  /* 0x0003100008087890 */ /* 0x000fe2000fffe0ff */
[----:B------:R-:W-:Y:S01]  /*2d60*/  R2UR UR20, R22 ;  /* 0x00000000161472ca */ /* 0x000fe200000e0000 */
[----:B------:R-:W-:Y:S01]  /*2d70*/  UMOV UR10, UR15 ;  /* 0x0000000f000a7c82 */ /* 0x000fe20008000000 */
[----:B------:R-:W-:Y:S01]  /*2d80*/  R2UR UR21, R23 ;  /* 0x00000000171572ca */ /* 0x000fe200000e0000 */
[----:B------:R-:W-:Y:S01]  /*2d90*/  UMOV UR7, 0x1 ;  /* 0x0000000100077882 */ /* 0x000fe20000000000 */
[----:B------:R-:W-:Y:S01]  /*2da0*/  R2UR UR6, R0 ;  /* 0x00000000000672ca */ /* 0x000fe200000e0000 */
[----:B------:R2:W-:Y:S01]  /*2db0*/  UTMALDG.2D [UR16], [UR26], desc[UR24] ;  /* 0x000018101a0075b4 */ /* 0x0005e20008009000 */
[----:B------:R-:W-:Y:S01]  /*2dc0*/  UMOV UR5, UR13 ;  /* 0x0000000d00057c82 */ /* 0x000fe20008000000 */
[----:B------:R-:W-:Y:S01]  /*2dd0*/  UIADD3 UR4, UPT, UPT, UR4, 0x31c00, URZ ;  /* 0x00031c0004047890 */ /* 0x000fe2000fffe0ff */
[----:B------:R-:W-:Y:S01]  /*2de0*/  LOP3.LUT R29, R9, 0x1, RZ, 0x3c, !PT ;  /* 0x00000001091d7812 */ /* 0x000fe200078e3cff */
[C---:B------:R-:W-:Y:S01]  /*2df0*/  VIADD R5, R7.reuse, 0x1 ;  /* 0x0000000107057836 */ /* 0x040fe20000000000 */
[C---:B------:R-:W-:Y:S01]  /*2e00*/  ISETP.NE.AND P0, PT, R7.reuse, 0x5, PT ;  /* 0x000000050700780c */ /* 0x040fe20003f05270 */
[--C-:B------:R-:W-:Y:S01]  /*2e10*/  IMAD R4, R7, 0x3800, R2.reuse ;  /* 0x0000380007047824 */ /* 0x100fe200078e0202 */
[----:B------:R2:W-:Y:S01]  /*2e20*/  UTMALDG.2D [UR8], [UR22], desc[UR24] ;  /* 0x00001808160075b4 */ /* 0x0005e20008009000 */
[----:B------:R-:W-:Y:S01]  /*2e30*/  IMAD.U32 R27, R29, -0x80000000, RZ ;  /* 0x800000001d1b7824 */ /* 0x000fe200078e00ff */
[----:B------:R-:W-:Y:S01]  /*2e40*/  SEL R5, R5, RZ, P0 ;  /* 0x000000ff05057207 */ /* 0x000fe20000000000 */
[----:B------:R-:W-:Y:S03]  /*2e50*/  IMAD R29, R7, 0x4000, R2 ;  /* 0x00004000071d7824 */ /* 0x000fe600078e0202 */
[----:B------:R-:W-:Y:S01]  /*2e60*/  ISETP.NE.AND P0, PT, R5, RZ, PT ;  /* 0x000000ff0500720c */ /* 0x000fe20003f05270 */
[----:B------:R2:W-:Y:S01]  /*2e70*/  UTMALDG.2D [UR4], [UR20], desc[UR24] ;  /* 0x00001804140075b4 */ /* 0x0005e20008009000 */
[----:B------:R2:W-:Y:S01]  /*2e80*/  SYNCS.ARRIVE.TRANS64 RZ, [R26+URZ], R21 ;  /* 0x000000151aff79a7 */ /* 0x0005e200080000ff */
[----:B------:R-:W3:Y:S02]  /*2e90*/  SYNCS.PHASECHK.TRANS64.TRYWAIT P1, [R28+URZ+0x30], R27 ;  /* 0x0000301b1c0075a7 */ /* 0x000ee400080211ff */
[----:B--23--:R-:W-:Y:S08]  /*2ea0*/  @!P1 BRA `(.L_x_42) ;  /* 0x0000003800909947 */ /* 0x00cff00003800000 */
.L_x_103:
        /* <DEDUP_REMOVED lines=32> */
.L_x_105:
        /* <DEDUP_REMOVED lines=32> */
.L_x_107:
        /* <DEDUP_REMOVED lines=31> */
.L_x_109:
        /* <DEDUP_REMOVED lines=51> */
.L_x_111:
        /* <DEDUP_REMOVED lines=32> */
.L_x_113:
        /* <DEDUP_REMOVED lines=32> */
.L_x_115:
        /* <DEDUP_REMOVED lines=32> */
.L_x_117:
[----:B------:R-:W-:Y:S01]  /*3dd0*/  R2UR UR20, R22 ;  /* 0x00000000161472ca */ /* 0x000fe200000e0000 */
[----:B------:R-:W-:Y:S01]  /*3de0*/  IMAD R22, R7, 0x8, R14 ;  /* 0x0000000807167824 */ /* 0x000fe200078e020e */
[----:B------:R-:W-:Y:S01]  /*3df0*/  R2UR UR21, R23 ;  /* 0x00000000171572ca */ /* 0x000fe200000e0000 */
[----:B------:R-:W-:Y:S01]  /*3e00*/  UMOV UR24, 0x0 ;  /* 0x0000000000187882 */ /* 0x000fe20000000000 */
[----:B------:R-:W-:Y:S01]  /*3e10*/  SEL R30, RZ, 0x1, P0 ;  /* 0x00000001ff1e7807 */ /* 0x000fe20000000000 */
[----:B------:R-:W-:Y:S01]  /*3e20*/  UMOV UR25, 0x10000000 ;  /* 0x1000000000197882 */ /* 0x000fe20000000000 */
[----:B------:R-:W-:Y:S01]  /*3e30*/  R2UR UR12, R28 ;  /* 0x000000001c0c72ca */ /* 0x000fe200000e0000 */
[----:B------:R-:W-:Y:S01]  /*3e40*/  UMOV UR14, 0x600 ;  /* 0x00000600000e7882 */ /* 0x000fe20000000000 */
[----:B------:R-:W-:Y:S01]  /*3e50*/  LOP3.LUT R27, R9, R30, RZ, 0x3c, !PT ;  /* 0x0000001e091b7212 */ /* 0x000fe200078e3cff */
[----:B------:R-:W-:Y:S01]  /*3e60*/  UMOV UR18, 0x600 ;  /* 0x0000060000127882 */ /* 0x000fe20000000000 */
[----:B------:R-:W-:Y:S01]  /*3e70*/  R2UR UR16, R4 ;  /* 0x00000000041072ca */ /* 0x000fe200000e0000 */
[--C-:B------:R-:W-:Y:S01]  /*3e80*/  IMAD R28, R5, 0x200, R2.reuse ;  /* 0x00000200051c7824 */ /* 0x100fe200078e0202 */
[----:B------:R-:W-:Y:S01]  /*3e90*/  R2UR UR13, R26 ;  /* 0x000000001a0d72ca */ /* 0x000fe200000e0000 */
[----:B------:R-:W-:Y:S01]  /*3ea0*/  UMOV UR11, 0x3 ;  /* 0x00000003000b7882 */ /* 0x000fe20000000000 */
[----:B------:R-:W-:Y:S01]  /*3eb0*/  R2UR UR28, R18 ;  /* 0x00000000121c72ca */ /* 0x000fe200000e0000 */
[----:B------:R-:W-:Y:S01]  /*3ec0*/  UMOV UR7, 0x3 ;  /* 0x0000000300077882 */ /* 0x000fe20000000000 */
[----:B------:R-:W-:Y:S01]  /*3ed0*/  R2UR UR29, R19 ;  /* 0x00000000131d72ca */ /* 0x000fe200000e0000 */
[--C-:B------:R-:W-:Y:S01]  /*3ee0*/  IMAD R4, R7, 0x3800, R2.reuse ;  /* 0x0000380007047824 */ /* 0x100fe200078e0202 */
[----:B------:R-:W-:Y:S01]  /*3ef0*/  R2UR UR15, R13 ;  /* 0x000000000d0f72ca */ /* 0x000fe200000e0000 */
[----:B------:R-:W-:Y:S01]  /*3f00*/  UIADD3 UR12, UPT, UPT, UR12, 0x4000, URZ ;  /* 0x000040000c0c7890 */ /* 0x000fe2000fffe0ff */
[----:B------:R-:W-:Y:S02]  /*3f10*/  R2UR UR8, R28 ;  /* 0x000000001c0872ca */ /* 0x000fe400000e0000 */
[----:B------:R-:W-:Y:S01]  /*3f20*/  R2UR UR26, R16 ;  /* 0x00000000101a72ca */ /* 0x000fe200000e0000 */
[----:B------:R-:W-:Y:S01]  /*3f30*/  UIADD3 UR16, UPT, UPT, UR16, 0x1c000, URZ ;  /* 0x0001c00010107890 */ /* 0x000fe2000fffe0ff */
[----:B------:R-:W-:Y:S01]  /*3f40*/  R2UR UR27, R17 ;  /* 0x00000000111b72ca */ /* 0x000fe200000e0000 */
[----:B------:R-:W-:Y:S01]  /*3f50*/  UMOV UR17, UR13 ;  /* 0x0000000d00117c82 */ /* 0x000fe20008000000 */
[----:B------:R-:W-:Y:S01]  /*3f60*/  R2UR UR19, R3 ;  /* 0x00000000031372ca */ /* 0x000fe200000e0000 */
[----:B------:R-:W-:Y:S01]  /*3f70*/  UMOV UR9, UR13 ;  /* 0x0000000d00097c82 */ /* 0x000fe20008000000 */
[----:B------:R-:W-:Y:S01]  /*3f80*/  R2UR UR22, R24 ;  /* 0x00000000181672ca */ /* 0x000fe200000e0000 */
[--C-:B------:R-:W-:Y:S01]  /*3f90*/  IMAD R24, R5, 0x400, R2.reuse ;  /* 0x0000040005187824 */ /* 0x100fe200078e0202 */
[----:B------:R-:W-:Y:S01]  /*3fa0*/  R2UR UR23, R25 ;  /* 0x00000000191772ca */ /* 0x000fe200000e0000 */
[----:B------:R2:W-:Y:S01]  /*3fb0*/  UTMALDG.2D [UR12], [UR28], desc[UR24] ;  /* 0x0000180c1c0075b4 */ /* 0x0005e20008009000 */
[----:B------:R-:W-:Y:S01]  /*3fc0*/  R2UR UR6, R0 ;  /* 0x00000000000672ca */ /* 0x000fe200000e0000 */
[----:B------:R-:W-:Y:S01]  /*3fd0*/  UIADD3 UR8, UPT, UPT, UR8, 0x31000, URZ ;  /* 0x0003100008087890 */ /* 0x000fe2000fffe0ff */
[----:B------:R-:W-:Y:S01]  /*3fe0*/  R2UR UR4, R24 ;  /* 0x00000000180472ca */ /* 0x000fe200000e0000 */
[----:B------:R-:W-:Y:S01]  /*3ff0*/  UMOV UR10, UR15 ;  /* 0x0000000f000a7c82 */ /* 0x000fe20008000000 */
[----:B------:R-:W-:Y:S01]  /*4000*/  UMOV UR5, UR13 ;  /* 0x0000000d00057c82 */ /* 0x000fe20008000000 */
[----:B------:R-:W-:Y:S01]  /*4010*/  LOP3.LUT R23, R27, 0x1, RZ, 0x3c, !PT ;  /* 0x000000011b177812 */ /* 0x000fe200078e3cff */
[C---:B------:R-:W-:Y:S01]  /*4020*/  VIADD R5, R7.reuse, 0x1 ;  /* 0x0000000107057836 */ /* 0x040fe20000000000 */
[----:B------:R2:W-:Y:S01]  /*4030*/  UTMALDG.2D [UR16], [UR26], desc[UR24] ;  /* 0x000018101a0075b4 */ /* 0x0005e20008009000 */
[----:B------:R-:W-:Y:S02]  /*4040*/  ISETP.NE.AND P0, PT, R7, 0x5, PT ;  /* 0x000000050700780c */ /* 0x000fe40003f05270 */
[----:B------:R-:W-:Y:S02]  /*4050*/  IMAD.U32 R9, R23, -0x80000000, RZ ;  /* 0x8000000017097824 */ /* 0x000fe400078e00ff */
[----:B------:R-:W-:Y:S03]  /*4060*/  SEL R5, R5, RZ, P0 ;  /* 0x000000ff05057207 */ /* 0x000fe60000000000 */
[----:B------:R-:W-:Y:S01]  /*4070*/  UIADD3 UR4, UPT, UPT, UR4, 0x31c00, URZ ;  /* 0x00031c0004047890 */ /* 0x000fe2000fffe0ff */
[----:B------:R2:W-:Y:S01]  /*4080*/  UTMALDG.2D [UR8], [UR22], desc[UR24] ;  /* 0x00001808160075b4 */ /* 0x0005e20008009000 */
[----:B------:R-:W-:Y:S07]  /*4090*/  ISETP.NE.AND P0, PT, R5, RZ, PT ;  /* 0x000000ff0500720c */ /* 0x000fee0003f05270 */
[----:B------:R2:W-:Y:S01]  /*40a0*/  UTMALDG.2D [UR4], [UR20], desc[UR24] ;  /* 0x00001804140075b4 */ /* 0x0005e20008009000 */
[----:B------:R3:W-:Y:S01]  /*40b0*/  SYNCS.ARRIVE.TRANS64 RZ, [R26+URZ], R21 ;  /* 0x000000151aff79a7 */ /* 0x0007e200080000ff */
[----:B------:R-:W4:Y:S01]  /*40c0*/  SYNCS.PHASECHK.TRANS64.TRYWAIT P1, [R22+URZ+0x30], R9 ;  /* 0x00003009160075a7 */ /* 0x000f2200080211ff */
[----:B---3--:R-:W-:Y:S01]  /*40d0*/  IMAD R21, R7, 0x4000, R2 ;  /* 0x0000400007157824 */ /* 0x008fe200078e0202 */
[----:B--2-4-:R-:W-:Y:S06]  /*40e0*/  @!P1 BRA `(.L_x_50) ;  /* 0x0000002800d09947 */ /* 0x014fec0003800000 */
.L_x_119:
        /* <DEDUP_REMOVED lines=18> */
[----:B-1----:R-:W-:Y:S01]  /*4210*/  SEL R26, RZ, 0x1, P0 ;  /* 0x00000001ff1a7807 */ /* 0x002fe20000000000 */
        /* <DEDUP_REMOVED lines=12> */
[----:B-1-3--:R-:W-:Y:S05]  /*42e0*/  @!P1 BRA `(.L_x_51) ;  /* 0x00000028006c9947 */ /* 0x00afea0003800000 */
.L_x_121:
        /* <DEDUP_REMOVED lines=11> */
[--C-:B------:R-:W-:Y:S01]  /*43a0*/  IMAD R0, R9, 0x3800, R2.reuse ;  /* 0x0000380009007824 */ /* 0x100fe200078e0202 */
[----:B------:R-:W-:Y:S01]  /*43b0*/  R2UR UR12, R16 ;  /* 0x00000000100c72ca */ /* 0x000fe200000e0000 */
[----:B------:R-:W-:Y:S01]  /*43c0*/  UIADD3 UR8, UPT, UPT, UR8, 0x4000, URZ ;  /* 0x0000400008087890 */ /* 0x000fe2000fffe0ff */
[----:B------:R-:W-:Y:S01]  /*43d0*/  R2UR UR13, R17 ;  /* 0x00000000110d72ca */ /* 0x000fe200000e0000 */
[----:B------:R-:W-:Y:S01]  /*43e0*/  UIADD3 UR4, UPT, UPT, UR4, 0x1c000, URZ ;  /* 0x0001c00004047890 */ /* 0x000fe2000fffe0ff */
[----:B------:R-:W-:Y:S01]  /*43f0*/  R2UR UR7, R3 ;  /* 0x00000000030772ca */ /* 0x000fe200000e0000 */
[----:B------:R-:W-:Y:S01]  /*4400*/  UMOV UR5, UR9 ;  /* 0x0000000900057c82 */ /* 0x000fe20008000000 */
[----:B--2---:R-:W-:Y:S04]  /*4410*/  SEL R22, RZ, 0x1, P0 ;  /* 0x00000001ff167807 */ /* 0x004fe80000000000 */
[----:B------:R-:W-:Y:S01]  /*4420*/  LOP3.LUT R27, R27, R22, RZ, 0x3c, !PT ;  /* 0x000000161b1b7212 */ /* 0x000fe200078e3cff */
[----:B------:R2:W-:Y:S03]  /*4430*/  UTMALDG.2D [UR8], [UR16], desc[UR14] ;  /* 0x00000e08100075b4 */ /* 0x0005e60008009000 */
[----:B------:R-:W-:Y:S03]  /*4440*/  LOP3.LUT R7, R27, 0x1, RZ, 0x3c, !PT ;  /* 0x000000011b077812 */ /* 0x000fe600078e3cff */
[----:B------:R2:W-:Y:S01]  /*4450*/  UTMALDG.2D [UR4], [UR12], desc[UR14] ;  /* 0x00000e040c0075b4 */ /* 0x0005e20008009000 */
[----:B------:R2:W-:Y:S01]  /*4460*/  SYNCS.ARRIVE.TRANS64 RZ, [R24+URZ], R15 ;  /* 0x0000000f18ff79a7 */ /* 0x0005e200080000ff */
[----:B-1----:R-:W-:Y:S02]  /*4470*/  IMAD.U32 R5, R7, -0x80000000, RZ ;  /* 0x8000000007057824 */ /* 0x002fe400078e00ff */
[----:B------:R-:W-:Y:S02]  /*4480*/  IMAD R7, R9, 0x4000, R2 ;  /* 0x0000400009077824 */ /* 0x000fe400078e0202 */
[----:B------:R-:W1:Y:S02]  /*4490*/  SYNCS.PHASECHK.TRANS64.TRYWAIT P0, [R4+URZ+0x30], R5 ;  /* 0x00003005040075a7 */ /* 0x000e6400080011ff */
[----:B-12---:R-:W-:Y:S05]  /*44a0*/  @!P0 BRA `(.L_x_52) ;  /* 0x0000002800188947 */ /* 0x006fea0003800000 */
.L_x_123:
        /* <DEDUP_REMOVED lines=9> */
[----:B------:R-:W-:Y:S01]  /*4540*/  VIADD R7, R9, 0x1 ;  /* 0x0000000109077836 */ /* 0x000fe20000000000 */
[----:B------:R-:W-:Y:S01]  /*4550*/  R2UR UR9, R4 ;  /* 0x00000000040972ca */ /* 0x000fe200000e0000 */
[----:B------:R-:W-:Y:S01]  /*4560*/  VIADD R8, R8, 0x1 ;  /* 0x0000000108087836 */ /* 0x000fe20000000000 */
[----:B------:R-:W-:Y:S01]  /*4570*/  R2UR UR12, R16 ;  /* 0x00000000100c72ca */ /* 0x000fe200000e0000 */
[----:B------:R-:W-:Y:S01]  /*4580*/  UIADD3 UR8, UPT, UPT, UR8, 0x4000, URZ ;  /* 0x0000400008087890 */ /* 0x000fe2000fffe0ff */
[----:B------:R-:W-:Y:S01]  /*4590*/  R2UR UR13, R17 ;  /* 0x00000000110d72ca */ /* 0x000fe200000e0000 */
[----:B------:R-:W-:Y:S01]  /*45a0*/  UIADD3 UR4, UPT, UPT, UR4, 0x1c000, URZ ;  /* 0x0001c00004047890 */ /* 0x000fe2000fffe0ff */
[----:B------:R-:W-:Y:S02]  /*45b0*/  R2UR UR7, R3 ;  /* 0x00000000030772ca */ /* 0x000fe400000e0000 */
[----:B------:R-:W-:Y:S04]  /*45c0*/  ISETP.NE.AND P0, PT, R9, 0x5, PT ;  /* 0x000000050900780c */ /* 0x000fe80003f05270 */
[----:B------:R-:W-:Y:S01]  /*45d0*/  SEL R7, R7, RZ, P0 ;  /* 0x000000ff07077207 */ /* 0x000fe20000000000 */
[----:B------:R2:W-:Y:S01]  /*45e0*/  UTMALDG.2D [UR8], [UR16], desc[UR14] ;  /* 0x00000e08100075b4 */ /* 0x0005e20008009000 */
[----:B------:R-:W-:Y:S01]  /*45f0*/  UMOV UR5, UR9 ;  /* 0x0000000900057c82 */ /* 0x000fe20008000000 */
[----:B------:R-:W-:Y:S02]  /*4600*/  ISETP.NE.AND P0, PT, R8, 0x1, PT ;  /* 0x000000010800780c */ /* 0x000fe40003f05270 */
[----:B------:R-:W-:Y:S02]  /*4610*/  ISETP.NE.AND P1, PT, R7, RZ, PT ;  /* 0x000000ff0700720c */ /* 0x000fe40003f25270 */
[----:B------:R2:W-:Y:S01]  /*4620*/  UTMALDG.2D [UR4], [UR12], desc[UR14] ;  /* 0x00000e040c0075b4 */ /* 0x0005e20008009000 */
[----:B------:R3:W-:Y:S02]  /*4630*/  SYNCS.ARRIVE.TRANS64 RZ, [R4+URZ], R15 ;  /* 0x0000000f04ff79a7 */ /* 0x0007e400080000ff */
[----:B-1-3--:R-:W-:Y:S04]  /*4640*/  SEL R4, RZ, 0x1, P1 ;  /* 0x00000001ff047807 */ /* 0x00afe80000800000 */
[----:B------:R-:W-:Y:S02]  /*4650*/  LOP3.LUT R3, R27, R4, RZ, 0x3c, !PT ;  /* 0x000000041b037212 */ /* 0x000fe400078e3cff */
[----:B--2---:R-:W-:Y:S05]  /*4660*/  @!P0 EXIT ;  /* 0x000000000000894d */ /* 0x004fea0003800000 */
[----:B------:R-:W-:Y:S02]  /*4670*/  IADD3 R12, PT, PT, R12, 0x90, RZ ;  /* 0x000000900c0c7810 */ /* 0x000fe40007ffe0ff */
[----:B------:R-:W-:Y:S01]  /*4680*/  IADD3 R6, PT, PT, R6, 0x90, RZ ;  /* 0x0000009006067810 */ /* 0x000fe20007ffe0ff */
[----:B------:R-:W-:Y:S06]  /*4690*/  BRA `(.L_x_53) ;  /* 0xffffffd800507947 */ /* 0x000fec000383ffff */
.L_x_23:
[----:B------:R-:W-:-:S04]  /*46a0*/  LOP3.LUT R2, R21, 0xfffffffc, RZ, 0xc0, !PT ;  /* 0xfffffffc15027812 */ /* 0x000fc800078ec0ff */
[----:B------:R-:W-:-:S13]  /*46b0*/  ISETP.NE.AND P0, PT, R2, 0x4, PT ;  /* 0x000000040200780c */ /* 0x000fda0003f05270 */
[----:B-1----:R-:W-:Y:S05]  /*46c0*/  @P0 EXIT ;  /* 0x000000000000094d */ /* 0x002fea0003800000 */
[----:B------:R-:W1:Y:S01]  /*46d0*/  S2R R2, SR_CgaCtaId ;  /* 0x0000000000027919 */ /* 0x000e620000008800 */
[----:B------:R-:W-:-:S04]  /*46e0*/  MOV R5, 0x400 ;  /* 0x0000040000057802 */ /* 0x000fc80000000f00 */
[----:B-1----:R-:W-:-:S05]  /*46f0*/  LEA R2, R2, R5, 0x18 ;  /* 0x0000000502027211 */ /* 0x002fca00078ec0ff */
[----:B------:R-:W1:Y:S02]  /*4700*/  LDS R4, [R2+0x334b0] ;  /* 0x0334b00002047984 */ /* 0x000e640000000800 */
[----:B-1----:R-:W-:-:S13]  /*4710*/  ISETP.NE.AND P0, PT, R4, RZ, PT ;  /* 0x000000ff0400720c */ /* 0x002fda0003f05270 */
[----:B------:R-:W-:Y:S05]  /*4720*/  @!P0 BRA `(.L_x_54) ;  /* 0x0000000000048947 */ /* 0x000fea0003800000 */
[----:B------:R-:W-:Y:S05]  /*4730*/  BPT.TRAP 0x1 ;  /* 0x000000040000795c */ /* 0x000fea0000300000 */
.L_x_54:
[----:B------:R-:W1:Y:S01]  /*4740*/  S2UR UR4, SR_CTAID.X ;  /* 0x00000000000479c3 */ /* 0x000e620000002500 */
[----:B------:R-:W-:Y:S02]  /*4750*/  IADD3 R21, PT, PT, R21, -0x4, RZ ;  /* 0xfffffffc15157810 */ /* 0x000fe40007ffe0ff */
[----:B-1----:R-:W-:-:S13]  /*4760*/  ISETP.LE.U32.AND P0, PT, R3, UR4, PT ;  /* 0x0000000403007c0c */ /* 0x002fda000bf03070 */
[----:B------:R-:W-:Y:S05]  /*4770*/  @P0 BRA `(.L_x_55) ;  /* 0x0000001800b80947 */ /* 0x000fea0003800000 */
[----:B------:R-:W-:Y:S01]  /*4780*/  IMAD.U32 R31, RZ, RZ, UR4 ;  /* 0x00000004ff1f7e24 */ /* 0x000fe2000f8e00ff */
[----:B------:R-:W-:Y:S01]  /*4790*/  MOV R22, 0xffffffff ;  /* 0xffffffff00167802 */ /* 0x000fe20000000f00 */
[----:B------:R-:W-:Y:S02]  /*47a0*/  IMAD.SHL.U32 R0, R0, 0x4, RZ ;  /* 0x0000000400007824 */ /* 0x000fe400078e00ff */
[----:B------:R-:W-:Y:S01]  /*47b0*/  IMAD.SHL.U32 R32, R21, 0x800, RZ ;  /* 0x0000080015207824 */ /* 0x000fe200078e00ff */
[----:B------:R-:W-:Y:S01]  /*47c0*/  LOP3.LUT R24, RZ, R31, RZ, 0x33, !PT ;  /* 0x0000001fff187212 */ /* 0x000fe200078e33ff */
[C---:B------:R-:W-:Y:S01]  /*47d0*/  VIADD R28, R0.reuse, 0x1 ;  /* 0x00000001001c7836 */ /* 0x040fe20000000000 */
[----:B------:R-:W-:Y:S01]  /*47e0*/  SHF.R.U32.HI R30, RZ, 0x3, R0 ;  /* 0x00000003ff1e7819 */ /* 0x000fe20000011600 */
[C---:B------:R-:W-:Y:S01]  /*47f0*/  VIADD R4, R0.reuse, 0x2 ;  /* 0x0000000200047836 */ /* 0x040fe20000000000 */
[----:B------:R-:W-:Y:S01]  /*4800*/  IADD3 R26, PT, PT, R0, 0x3, RZ ;  /* 0x00000003001a7810 */ /* 0x000fe20007ffe0ff */
[----:B------:R-:W-:Y:S01]  /*4810*/  IMAD.IADD R24, R3, 0x1, R24 ;  /* 0x0000000103187824 */ /* 0x000fe200078e0218 */
[----:B------:R-:W-:Y:S01]  /*4820*/  LOP3.LUT R3, R30, 0x3, RZ, 0xc0, !PT ;  /* 0x000000031e037812 */ /* 0x000fe200078ec0ff */
[----:B------:R-:W-:Y:S01]  /*4830*/  IMAD.MOV.U32 R23, RZ, RZ, RZ ;  /* 0x000000ffff177224 */ /* 0x000fe200078e00ff */
[----:B------:R-:W-:Y:S01]  /*4840*/  PRMT R25, R31, 0x7610, R25 ;  /* 0x000076101f197816 */ /* 0x000fe20000000019 */
[----:B------:R-:W-:Y:S01]  /*4850*/  IMAD.HI.U32 R24, R24, 0x38e38e39, RZ ;  /* 0x38e38e3918187827 */ /* 0x000fe200078e00ff */
[----:B------:R-:W-:-:S02]  /*4860*/  LOP3.LUT R28, R3, 0x5, R28, 0x78, !PT ;  /* 0x00000005031c7812 */ /* 0x000fc400078e781c */
[C---:B------:R-:W-:Y:S02]  /*4870*/  LOP3.LUT R27, R3.reuse, 0x6, R4, 0x78, !PT ;  /* 0x00000006031b7812 */ /* 0x040fe400078e7804 */
[----:B------:R-:W-:Y:S02]  /*4880*/  SHF.R.U32.HI R24, RZ, 0x5, R24 ;  /* 0x00000005ff187819 */ /* 0x000fe40000011618 */
[C---:B------:R-:W-:Y:S02]  /*4890*/  LOP3.LUT R29, R3.reuse, 0x4, R0, 0xf8, !PT ;  /* 0x00000004031d7812 */ /* 0x040fe400078ef800 */
[----:B------:R-:W-:Y:S01]  /*48a0*/  LOP3.LUT R26, R3, 0x7, R26, 0x78, !PT ;  /* 0x00000007031a7812 */ /* 0x000fe200078e781a */
[----:B------:R-:W-:-:S07]  /*48b0*/  IMAD.MOV R24, RZ, RZ, -R24 ;  /* 0x000000ffff187224 */ /* 0x000fce00078e0a18 */
.L_x_78:
[----:B------:R-:W-:Y:S01]  /*48c0*/  VIADD R22, R22, 0x1 ;  /* 0x0000000116167836 */ /* 0x000fe20000000000 */
[----:B------:R-:W-:Y:S05]  /*48d0*/  YIELD ;  /* 0x0000000000007946 */ /* 0x000fea0003800000 */
[----:B--2---:R-:W-:Y:S01]  /*48e0*/  IMAD.SHL.U32 R3, R22, 0x8, RZ ;  /* 0x0000000816037824 */ /* 0x004fe200078e00ff */
[----:B------:R-:W-:Y:S01]  /*48f0*/  SHF.R.U32.HI R4, RZ, 0x1, R22 ;  /* 0x00000001ff047819 */ /* 0x000fe20000011616 */
[----:B------:R-:W-:Y:S01]  /*4900*/  VIADD R24, R24, 0x1 ;  /* 0x0000000118187836 */ /* 0x000fe20000000000 */
[----:B------:R-:W-:Y:S02]  /*4910*/  SHF.R.U32.HI R35, RZ, 0x5, R31 ;  /* 0x00000005ff237819 */ /* 0x000fe4000001161f */
[----:B------:R-:W-:-:S02]  /*4920*/  LOP3.LUT R3, R3, 0x8, RZ, 0xc0, !PT ;  /* 0x0000000803037812 */ /* 0x000fc400078ec0ff */
[----:B------:R-:W-:Y:S02]  /*4930*/  LOP3.LUT R4, R4, 0x1, RZ, 0xc0, !PT ;  /* 0x0000000104047812 */ /* 0x000fe400078ec0ff */
[----:B------:R-:W-:Y:S01]  /*4940*/  ISETP.NE.AND P1, PT, R21, RZ, PT ;  /* 0x000000ff1500720c */ /* 0x000fe20003f25270 */
[----:B------:R-:W-:Y:S01]  /*4950*/  IMAD.IADD R3, R2, 0x1, R3 ;  /* 0x0000000102037824 */ /* 0x000fe200078e0203 */
[----:B------:R-:W-:Y:S01]  /*4960*/  ISETP.NE.AND P0, PT, R24, 0x1, PT ;  /* 0x000000011800780c */ /* 0x000fe20003f05270 */
[----:B------:R-:W-:Y:S01]  /*4970*/  IMAD.U32 R4, R4, -0x80000000, RZ ;  /* 0x8000000004047824 */ /* 0x000fe200078e00ff */
[----:B------:R-:W-:-:S03]  /*4980*/  LOP3.LUT R35, R35, 0x7fffff0, RZ, 0xc0, !PT ;  /* 0x07fffff023237812 */ /* 0x000fc600078ec0ff */
[----:B------:R-:W1:Y:S02]  /*4990*/  SYNCS.PHASECHK.TRANS64.TRYWAIT P2, [R3+URZ+0x33490], R4 ;  /* 0x03349004030075a7 */ /* 0x000e6400080411ff */
[----:B-1----:R-:W-:Y:S06]  /*49a0*/  @!P2 BRA `(.L_x_56) ;  /* 0x0000002000f4a947 */ /* 0x002fec0003800000 */
.L_x_125:
[----:B------:R-:W-:Y:S01]  /*49b0*/  NOP ;  /* 0x0000000000007918 */ /* 0x000fe20000000000 */
[----:B------:R-:W-:Y:S02]  /*49c0*/  LOP3.LUT R34, R25, 0x1ff, RZ, 0xc0, !PT ;  /* 0x000001ff19227812 */ /* 0x000fe400078ec0ff */
[----:B------:R-:W-:Y:S02]  /*49d0*/  LOP3.LUT R6, R22, 0x1, RZ, 0xc0, !PT ;  /* 0x0000000116067812 */ /* 0x000fe400078ec0ff */
[----:B------:R-:W-:Y:S01]  /*49e0*/  VIADDMNMX.U32 R39, R20, -R35, 0x10, PT ;  /* 0x0000001014277446 */ /* 0x000fe20003800823 */
[----:B------:R-:W-:Y:S05]  /*49f0*/  @P1 BRA `(.L_x_57) ;  /* 0x0000000000041947 */ /* 0x000fea0003800000 */
[----:B------:R-:W-:-:S04]  /*4a00*/  DEPBAR.LE SB0, 0x1 ;  /* 0x000080400000791a */ /* 0x000fc80000000000 */
.L_x_57:
[----:B------:R-:W-:Y:S02]  /*4a10*/  MOV R4, 0x4a30 ;  /* 0x00004a3000047802 */ /* 0x000fe40000000f00 */
[----:B-1----:R-:W-:Y:S05]  /*4a20*/  CALL.REL.NOINC `($__internal_3_$__cuda_sm20_div_u16) ;  /* 0x0000002400107944 */ /* 0x002fea0003c00000 */
[----:B------:R-:W-:Y:S05]  /*4a30*/  WARPSYNC.ALL ;  /* 0x0000000000007948 */ /* 0x000fea0003800000 */
[----:B------:R-:W-:Y:S01]  /*4a40*/  NOP ;  /* 0x0000000000007918 */ /* 0x000fe20000000000 */
[----:B------:R-:W-:Y:S02]  /*4a50*/  ISETP.NE.AND P1, PT, R21, RZ, PT ;  /* 0x000000ff1500720c */ /* 0x000fe40003f25270 */
[----:B------:R-:W-:Y:S01]  /*4a60*/  R2UR UR7, R6 ;  /* 0x00000000060772ca */ /* 0x000fe200000e0000 */
[----:B------:R-:W-:Y:S01]  /*4a70*/  BAR.SYNC.DEFER_BLOCKING 0x8, 0x80 ;  /* 0x0202000000007b1d */ /* 0x000fe20000010000 */
[----:B------:R-:W-:Y:S01]  /*4a80*/  IMAD R33, R23, 0x2000, R32 ;  /* 0x0000200017217824 */ /* 0x000fe200078e0220 */
[----:B------:R-:W-:-:S02]  /*4a90*/  PRMT R40, R0, 0x9910, RZ ;  /* 0x0000991000287816 */ /* 0x000fc400000000ff */
[----:B------:R-:W-:Y:S01]  /*4aa0*/  LOP3.LUT R0, R0, 0xffff, RZ, 0xc0, !PT ;  /* 0x0000ffff00007812 */ /* 0x000fe200078ec0ff */
[----:B------:R-:W-:-:S04]  /*4ab0*/  IMAD R33, R30, 0x80, R33 ;  /* 0x000000801e217824 */ /* 0x000fc800078e0221 */
[----:B------:R-:W-:Y:S02]  /*4ac0*/  IMAD R37, R29, 0x10, R33 ;  /* 0x000000101d257824 */ /* 0x000fe400078e0221 */
[----:B------:R-:W-:Y:S01]  /*4ad0*/  IMAD R0, R0, 0xe0, RZ ;  /* 0x000000e000007824 */ /* 0x000fe200078e02ff */
[----:B------:R-:W-:-:S09]  /*4ae0*/  UIMAD UR7, UR7, 0xe0, URZ ;  /* 0x000000e0070778a4 */ /* 0x000fd2000f8e02ff */
[----:B------:R-:W1:Y:S01]  /*4af0*/  LDTM.x8 R12, tmem[UR7] ;  /* 0x00000007000c79ee */ /* 0x000e6200081c0000 */
[----:B------:R-:W-:Y:S01]  /*4b00*/  NOP ;  /* 0x0000000000007918 */ /* 0x000fe20000000000 */
[----:B-1----:R-:W1:Y:S01]  /*4b10*/  LDTM.x8 R4, tmem[UR7+0x8] ;  /* 0x00000807000479ee */ /* 0x002e6200081c0000 */
[----:B------:R-:W-:Y:S02]  /*4b20*/  F2FP.BF16.F32.PACK_AB R12, R13, R12 ;  /* 0x0000000c0d0c723e */ /* 0x000fe400000010ff */
[----:B------:R-:W-:Y:S02]  /*4b30*/  F2FP.BF16.F32.PACK_AB R13, R15, R14 ;  /* 0x0000000e0f0d723e */ /* 0x000fe400000010ff */
[----:B------:R-:W-:Y:S01]  /*4b40*/  F2FP.BF16.F32.PACK_AB R14, R17, R16 ;  /* 0x00000010110e723e */ /* 0x000fe200000010ff */
[----:B------:R-:W-:Y:S01]  /*4b50*/  IMAD.IADD R16, R2, 0x1, R37 ;  /* 0x0000000102107824 */ /* 0x000fe200078e0225 */
[----:B------:R-:W-:Y:S02]  /*4b60*/  F2FP.BF16.F32.PACK_AB R15, R19, R18 ;  /* 0x00000012130f723e */ /* 0x000fe400000010ff */
[----:B-1----:R-:W-:Y:S01]  /*4b70*/  F2FP.BF16.F32.PACK_AB R37, R7, R6 ;  /* 0x000000060725723e */ /* 0x002fe200000010ff */
[----:B------:R-:W-:Y:S01]  /*4b80*/  IMAD R7, R28, 0x10, R33 ;  /* 0x000000101c077824 */ /* 0x000fe200078e0221 */
[----:B------:R-:W-:Y:S01]  /*4b90*/  F2FP.BF16.F32.PACK_AB R36, R5, R4 ;  /* 0x000000040524723e */ /* 0x000fe200000010ff */
[----:B------:R1:W-:Y:S01]  /*4ba0*/  STS.128 [R16], R12 ;  /* 0x0000000c10007388 */ /* 0x0003e20000000c00 */
[----:B------:R-:W-:Y:S01]  /*4bb0*/  PRMT R5, R39, 0x9910, RZ ;  /* 0x0000991027057816 */ /* 0x000fe200000000ff */
[----:B------:R-:W-:Y:S01]  /*4bc0*/  IMAD.IADD R42, R2, 0x1, R7 ;  /* 0x00000001022a7824 */ /* 0x000fe200078e0207 */
[----:B------:R-:W-:Y:S01]  /*4bd0*/  F2FP.BF16.F32.PACK_AB R38, R9, R8 ;  /* 0x000000080926723e */ /* 0x000fe200000010ff */
[----:B------:R-:W-:Y:S01]  /*4be0*/  NOP ;  /* 0x0000000000007918 */ /* 0x000fe20000000000 */
[----:B------:R-:W-:Y:S01]  /*4bf0*/  F2FP.BF16.F32.PACK_AB R39, R11, R10 ;  /* 0x0000000a0b27723e */ /* 0x000fe200000010ff */
[----:B------:R-:W-:-:S04]  /*4c00*/  IMAD R40, R40, R5, RZ ;  /* 0x0000000528287224 */ /* 0x000fc800078e02ff */
[----:B------:R2:W-:Y:S01]  /*4c10*/  STS.128 [R42], R36 ;  /* 0x000000242a007388 */ /* 0x0005e20000000c00 */
[----:B------:R-:W-:-:S05]  /*4c20*/  IMAD.MOV R40, RZ, RZ, -R40 ;  /* 0x000000ffff287224 */ /* 0x000fca00078e0a28 */
[----:B------:R-:W-:-:S05]  /*4c30*/  PRMT R41, R40, 0x7710, RZ ;  /* 0x0000771028297816 */ /* 0x000fca00000000ff */
[----:B------:R-:W-:-:S05]  /*4c40*/  IMAD.IADD R34, R34, 0x1, R41 ;  /* 0x0000000122227824 */ /* 0x000fca00078e0229 */
[----:B------:R-:W-:Y:S01]  /*4c50*/  LOP3.LUT R34, R34, 0xffff, RZ, 0xc0, !PT ;  /* 0x0000ffff22227812 */ /* 0x000fe200078ec0ff */
[----:B-1----:R-:W1:Y:S01]  /*4c60*/  LDTM.x8 R12, tmem[UR7+0x10] ;  /* 0x00001007000c79ee */ /* 0x002e6200081c0000 */
[----:B------:R-:W-:Y:S01]  /*4c70*/  NOP ;  /* 0x0000000000007918 */ /* 0x000fe20000000000 */
[----:B-1----:R-:W1:Y:S02]  /*4c80*/  LDTM.x8 R4, tmem[UR7+0x18] ;  /* 0x00001807000479ee */ /* 0x002e6400081c0000 */
[----:B------:R-:W-:Y:S01]  /*4c90*/  IMAD.IADD R35, R35, 0x1, R34 ;  /* 0x0000000123237824 */ /* 0x000fe200078e0222 */
[----:B------:R-:W-:Y:S02]  /*4ca0*/  F2FP.BF16.F32.PACK_AB R12, R13, R12 ;  /* 0x0000000c0d0c723e */ /* 0x000fe400000010ff */
[----:B------:R-:W-:Y:S02]  /*4cb0*/  F2FP.BF16.F32.PACK_AB R13, R15, R14 ;  /* 0x0000000e0f0d723e */ /* 0x000fe400000010ff */
[----:B------:R-:W-:Y:S01]  /*4cc0*/  F2FP.BF16.F32.PACK_AB R14, R17, R16 ;  /* 0x00000010110e723e */ /* 0x000fe200000010ff */
[--C-:B------:R-:W-:Y:S01]  /*4cd0*/  IMAD R17, R27, 0x10, R33.reuse ;  /* 0x000000101b117824 */ /* 0x100fe200078e0221 */
[----:B-1----:R-:W-:Y:S01]  /*4ce0*/  F2FP.BF16.F32.PACK_AB R4, R5, R4 ;  /* 0x000000040504723e */ /* 0x002fe200000010ff */
[----:B------:R-:W-:Y:S01]  /*4cf0*/  IMAD R33, R26, 0x10, R33 ;  /* 0x000000101a217824 */ /* 0x000fe200078e0221 */
[----:B------:R-:W-:Y:S01]  /*4d00*/  F2FP.BF16.F32.PACK_AB R15, R19, R18 ;  /* 0x00000012130f723e */ /* 0x000fe200000010ff */
[----:B------:R-:W-:Y:S01]  /*4d10*/  IMAD.IADD R17, R2, 0x1, R17 ;  /* 0x0000000102117824 */ /* 0x000fe200078e0211 */
[----:B------:R-:W-:-:S02]  /*4d20*/  F2FP.BF16.F32.PACK_AB R5, R7, R6 ;  /* 0x000000060705723e */ /* 0x000fc400000010ff */
[----:B------:R-:W-:Y:S01]  /*4d30*/  F2FP.BF16.F32.PACK_AB R6, R9, R8 ;  /* 0x000000080906723e */ /* 0x000fe200000010ff */
[----:B------:R-:W-:Y:S01]  /*4d40*/  IMAD.IADD R8, R2, 0x1, R33 ;  /* 0x0000000102087824 */ /* 0x000fe200078e0221 */
[----:B------:R-:W-:Y:S01]  /*4d50*/  F2FP.BF16.F32.PACK_AB R7, R11, R10 ;  /* 0x0000000a0b07723e */ /* 0x000fe200000010ff */
[----:B------:R2:W-:Y:S01]  /*4d60*/  STS.128 [R17], R12 ;  /* 0x0000000c11007388 */ /* 0x0005e20000000c00 */
[----:B------:R-:W-:Y:S01]  /*4d70*/  NOP ;  /* 0x0000000000007918 */ /* 0x000fe20000000000 */
[----:B------:R-:W-:Y:S02]  /*4d80*/  IMAD.SHL.U32 R33, R35, 0x80, RZ ;  /* 0x0000008023217824 */ /* 0x000fe400078e00ff */
[----:B------:R2:W-:Y:S01]  /*4d90*/  STS.128 [R8], R4 ;  /* 0x0000000408007388 */ /* 0x0005e20000000c00 */
[----:B------:R1:W-:Y:S06]  /*4da0*/  MEMBAR.ALL.CTA ;  /* 0x0000000000007992 */ /* 0x0003ec0000008000 */
[----:B-1----:R-:W1:Y:S02]  /*4db0*/  FENCE.VIEW.ASYNC.S ;  /* 0x00000000000073c6 */ /* 0x002e640000000000 */
[----:B-1----:R-:W-:Y:S06]  /*4dc0*/  BAR.SYNC.DEFER_BLOCKING 0x8, 0x80 ;  /* 0x0202000000007b1d */ /* 0x002fec0000010000 */
[----:B------:R-:W-:Y:S05]  /*4dd0*/  @P1 BRA `(.L_x_58) ;  /* 0x0000000000381947 */ /* 0x000fea0003800000 */
[----:B------:R-:W-:Y:S01]  /*4de0*/  ELECT P2, URZ, PT ;  /* 0x0000000000ff782f */ /* 0x000fe20003840000 */
[----:B------:R-:W-:-:S12]  /*4df0*/  BSSY.RECONVERGENT B0, `(.L_x_58) ;  /* 0x000000c000007945 */ /* 0x000fd80003800200 */
[----:B------:R-:W-:Y:S05]  /*4e00*/  @!P2 BRA `(.L_x_59) ;  /* 0x000000000028a947 */ /* 0x000fea0003800000 */
[----:B------:R-:W1:Y:S01]  /*4e10*/  LDCU.64 UR8, c[0x0][0x348] ;  /* 0x00006900ff0877ac */ /* 0x000e620008000a00 */
[----:B------:R-:W-:Y:S02]  /*4e20*/  R2UR UR10, R23 ;  /* 0x00000000170a72ca */ /* 0x000fe400000e0000 */
[----:B------:R-:W-:Y:S02]  /*4e30*/  R2UR UR4, R2 ;  /* 0x00000000020472ca */ /* 0x000fe400000e0000 */
[----:B------:R-:W-:Y:S02]  /*4e40*/  R2UR UR5, R0 ;  /* 0x00000000000572ca */ /* 0x000fe400000e0000 */
[----:B------:R-:W-:-:S09]  /*4e50*/  R2UR UR6, R33 ;  /* 0x00000000210672ca */ /* 0x000fd200000e0000 */
[----:B------:R-:W-:Y:S02]  /*4e60*/  ULEA UR4, UR10, UR4, 0xd ;  /* 0x000000040a047291 */ /* 0x000fe4000f8e68ff */
[----:B-1----:R-:W-:-:S04]  /*4e70*/  UIADD3 UR8, UP0, UPT, UR8, 0x240, URZ ;  /* 0x0000024008087890 */ /* 0x002fc8000ff1e0ff */
[----:B------:R-:W-:-:S09]  /*4e80*/  UIADD3.X UR9, UPT, UPT, URZ, UR9, URZ, UP0, !UPT ;  /* 0x00000009ff097290 */ /* 0x000fd200087fe4ff */
[----:B------:R1:W-:Y:S02]  /*4e90*/  UTMASTG.2D [UR4], [UR8] ;  /* 0x00000004080073b5 */ /* 0x0003e40008008000 */
[----:B-1----:R0:W-:Y:S02]  /*4ea0*/  UTMACMDFLUSH ;  /* 0x00000000000079b7 */ /* 0x0021e40000000000 */
.L_x_59:
[----:B------:R-:W-:Y:S05]  /*4eb0*/  BSYNC.RECONVERGENT B0 ;  /* 0x0000000000007941 */ /* 0x000fea0003800200 */
.L_x_58:
[----:B------:R-:W-:Y:S05]  /*4ec0*/  @P1 BRA `(.L_x_60) ;  /* 0x0000000000041947 */ /* 0x000fea0003800000 */
[----:B------:R-:W-:-:S04]  /*4ed0*/  DEPBAR.LE SB0, 0x1 ;  /* 0x000080400000791a */ /* 0x000fc80000000000 */
.L_x_60:
[----:B------:R-:W-:Y:S01]  /*4ee0*/  BAR.SYNC.DEFER_BLOCKING 0x8, 0x80 ;  /* 0x0202000000007b1d */ /* 0x000fe20000010000 */
[----:B------:R-:W-:-:S04]  /*4ef0*/  LOP3.LUT R53, R23, 0x1, RZ, 0xc0, !PT ;  /* 0x0000000117357812 */ /* 0x000fc800078ec0ff */
[----:B------:R-:W-:Y:S01]  /*4f00*/  LOP3.LUT R23, R53, 0x1, RZ, 0x3c, !PT ;  /* 0x0000000135177812 */ /* 0x000fe200078e3cff */
[----:B--2---:R-:W1:Y:S04]  /*4f10*/  LDTM.x8 R12, tmem[UR7+0x20] ;  /* 0x00002007000c79ee */ /* 0x004e6800081c0000 */
[C---:B------:R-:W-:Y:S02]  /*4f20*/  IMAD R35, R23.reuse, 0x2000, R32 ;  /* 0x0000200017237824 */ /* 0x040fe400078e0220 */
[----:B------:R-:W-:Y:S02]  /*4f30*/  IMAD R50, R23, 0x2000, R2 ;  /* 0x0000200017327824 */ /* 0x000fe400078e0202 */
[----:B------:R-:W-:-:S04]  /*4f40*/  IMAD R34, R30, 0x80, R35 ;  /* 0x000000801e227824 */ /* 0x000fc800078e0223 */
[--C-:B------:R-:W-:Y:S02]  /*4f50*/  IMAD R37, R29, 0x10, R34.reuse ;  /* 0x000000101d257824 */ /* 0x100fe400078e0222 */
[--C-:B------:R-:W-:Y:S02]  /*4f60*/  IMAD R35, R28, 0x10, R34.reuse ;  /* 0x000000101c237824 */ /* 0x100fe400078e0222 */
[C---:B------:R-:W-:Y:S01]  /*4f70*/  IMAD.IADD R37, R2.reuse, 0x1, R37 ;  /* 0x0000000102257824 */ /* 0x040fe200078e0225 */
[----:B------:R-:W-:Y:S01]  /*4f80*/  NOP ;  /* 0x0000000000007918 */ /* 0x000fe20000000000 */
[----:B-1----:R-:W1:Y:S01]  /*4f90*/  LDTM.x8 R4, tmem[UR7+0x28] ;  /* 0x00002807000479ee */ /* 0x002e6200081c0000 */
[----:B------:R-:W-:Y:S02]  /*4fa0*/  IMAD.IADD R35, R2, 0x1, R35 ;  /* 0x0000000102237824 */ /* 0x000fe400078e0223 */
[--C-:B------:R-:W-:Y:S02]  /*4fb0*/  IMAD R39, R27, 0x10, R34.reuse ;  /* 0x000000101b277824 */ /* 0x100fe400078e0222 */
[----:B------:R-:W-:Y:S01]  /*4fc0*/  IMAD R51, R26, 0x10, R34 ;  /* 0x000000101a337824 */ /* 0x000fe200078e0222 */
[----:B------:R-:W-:Y:S01]  /*4fd0*/  F2FP.BF16.F32.PACK_AB R44, R13, R12 ;  /* 0x0000000c0d2c723e */ /* 0x000fe200000010ff */
[C---:B------:R-:W-:Y:S01]  /*4fe0*/  IMAD.IADD R39, R2.reuse, 0x1, R39 ;  /* 0x0000000102277824 */ /* 0x040fe200078e0227 */
[----:B------:R-:W-:Y:S01]  /*4ff0*/  F2FP.BF16.F32.PACK_AB R45, R15, R14 ;  /* 0x0000000e0f2d723e */ /* 0x000fe200000010ff */
[----:B------:R-:W-:Y:S01]  /*5000*/  IMAD.IADD R51, R2, 0x1, R51 ;  /* 0x0000000102337824 */ /* 0x000fe200078e0233 */
[----:B------:R-:W-:-:S02]  /*5010*/  F2FP.BF16.F32.PACK_AB R46, R17, R16 ;  /* 0x00000010112e723e */ /* 0x000fc400000010ff */
[----:B------:R-:W-:-:S05]  /*5020*/  F2FP.BF16.F32.PACK_AB R47, R19, R18 ;  /* 0x00000012132f723e */ /* 0x000fca00000010ff */
[----:B------:R2:W-:Y:S01]  /*5030*/  STS.128 [R37], R44 ;  /* 0x0000002c25007388 */ /* 0x0005e20000000c00 */
[----:B------:R-:W-:Y:S01]  /*5040*/  NOP ;  /* 0x0000000000007918 */ /* 0x000fe20000000000 */
[----:B-1----:R-:W1:Y:S01]  /*5050*/  LDTM.x8 R12, tmem[UR7+0x30] ;  /* 0x00003007000c79ee */ /* 0x002e6200081c0000 */
[----:B------:R-:W-:Y:S02]  /*5060*/  F2FP.BF16.F32.PACK_AB R40, R5, R4 ;  /* 0x000000040528723e */ /* 0x000fe400000010ff */
[----:B------:R-:W-:Y:S02]  /*5070*/  F2FP.BF16.F32.PACK_AB R41, R7, R6 ;  /* 0x000000060729723e */ /* 0x000fe400000010ff */
[----:B------:R-:W-:Y:S02]  /*5080*/  F2FP.BF16.F32.PACK_AB R42, R9, R8 ;  /* 0x00000008092a723e */ /* 0x000fe400000010ff */
        /* <DEDUP_REMOVED lines=10> */
[----:B-1----:R-:W-:Y:S02]  /*5130*/  F2FP.BF16.F32.PACK_AB R4, R5, R4 ;  /* 0x000000040504723e */ /* 0x002fe400000010ff */
[----:B------:R-:W-:Y:S02]  /*5140*/  F2FP.BF16.F32.PACK_AB R5, R7, R6 ;  /* 0x000000060705723e */ /* 0x000fe400000010ff */
[----:B------:R-:W-:Y:S02]  /*5150*/  F2FP.BF16.F32.PACK_AB R6, R9, R8 ;  /* 0x000000080906723e */ /* 0x000fe400000010ff */
[----:B------:R-:W-:-:S05]  /*5160*/  F2FP.BF16.F32.PACK_AB R7, R11, R10 ;  /* 0x0000000a0b07723e */ /* 0x000fca00000010ff */
        /* <DEDUP_REMOVED lines=11> */
[----:B------:R-:W-:-:S09]  /*5220*/  R2UR UR6, R33 ;  /* 0x00000000210672ca */ /* 0x000fd200000e0000 */
[----:B------:R-:W-:Y:S02]  /*5230*/  UIADD3 UR5, UPT, UPT, UR5, 0x20, URZ ;  /* 0x0000002005057890 */ /* 0x000fe4000fffe0ff */
[----:B-1----:R-:W-:-:S04]  /*5240*/  UIADD3 UR8, UP0, UPT, UR8, 0x240, URZ ;  /* 0x0000024008087890 */ /* 0x002fc8000ff1e0ff */
[----:B------:R-:W-:-:S09]  /*5250*/  UIADD3.X UR9, UPT, UPT, URZ, UR9, URZ, UP0, !UPT ;  /* 0x00000009ff097290 */ /* 0x000fd200087fe4ff */
[----:B------:R1:W-:Y:S02]  /*5260*/  UTMASTG.2D [UR4], [UR8] ;  /* 0x00000004080073b5 */ /* 0x0003e40008008000 */
[----:B-1----:R0:W-:Y:S02]  /*5270*/  UTMACMDFLUSH ;  /* 0x00000000000079b7 */ /* 0x0021e40000000000 */
.L_x_63:
[----:B------:R-:W-:Y:S05]  /*5280*/  BSYNC.RECONVERGENT B0 ;  /* 0x0000000000007941 */ /* 0x000fea0003800200 */
.L_x_62:
[----:B------:R-:W-:-:S04]  /*5290*/  DEPBAR.LE SB0, 0x1 ;  /* 0x000080400000791a */ /* 0x000fc80000000000 */
.L_x_61:
[----:B------:R-:W-:Y:S01]  /*52a0*/  BAR.SYNC.DEFER_BLOCKING 0x8, 0x80 ;  /* 0x0202000000007b1d */ /* 0x000fe20000010000 */
[C---:B--2---:R-:W-:Y:S02]  /*52b0*/  IMAD R41, R53.reuse, 0x2000, R32 ;  /* 0x0000200035297824 */ /* 0x044fe400078e0220 */
[----:B------:R-:W-:Y:S02]  /*52c0*/  IMAD R48, R53, 0x2000, R2 ;  /* 0x0000200035307824 */ /* 0x000fe400078e0202 */
[----:B------:R-:W-:Y:S01]  /*52d0*/  IMAD R38, R30, 0x80, R41 ;  /* 0x000000801e267824 */ /* 0x000fe200078e0229 */
[----:B------:R-:W1:Y:S03]  /*52e0*/  LDTM.x8 R12, tmem[UR7+0x40] ;  /* 0x00004007000c79ee */ /* 0x000e6600081c0000 */
[----:B------:R-:W-:-:S04]  /*52f0*/  IMAD R49, R26, 0x10, R38 ;  /* 0x000000101a317824 */ /* 0x000fc800078e0226 */
[C---:B------:R-:W-:Y:S01]  /*5300*/  IMAD.IADD R49, R2.reuse, 0x1, R49 ;  /* 0x0000000102317824 */ /* 0x040fe200078e0231 */
[----:B------:R-:W-:Y:S01]  /*5310*/  NOP ;  /* 0x0000000000007918 */ /* 0x000fe20000000000 */
[----:B-1----:R-:W1:Y:S01]  /*5320*/  LDTM.x8 R4, tmem[UR7+0x48] ;  /* 0x00004807000479ee */ /* 0x002e6200081c0000 */
[----:B------:R-:W-:Y:S01]  /*5330*/  F2FP.BF16.F32.PACK_AB R44, R13, R12 ;  /* 0x0000000c0d2c723e */ /* 0x000fe200000010ff */
[----:B------:R-:W-:Y:S01]  /*5340*/  IMAD R13, R29, 0x10, R38 ;  /* 0x000000101d0d7824 */ /* 0x000fe200078e0226 */
[----:B------:R-:W-:Y:S02]  /*5350*/  F2FP.BF16.F32.PACK_AB R45, R15, R14 ;  /* 0x0000000e0f2d723e */ /* 0x000fe400000010ff */
[----:B------:R-:W-:Y:S01]  /*5360*/  F2FP.BF16.F32.PACK_AB R46, R17, R16 ;  /* 0x00000010112e723e */ /* 0x000fe200000010ff */
[----:B------:R-:W-:Y:S01]  /*5370*/  IMAD.IADD R36, R2, 0x1, R13 ;  /* 0x0000000102247824 */ /* 0x000fe200078e020d */
[----:B------:R-:W-:-:S05]  /*5380*/  F2FP.BF16.F32.PACK_AB R47, R19, R18 ;  /* 0x00000012132f723e */ /* 0x000fca00000010ff */
[----:B------:R2:W-:Y:S01]  /*5390*/  STS.128 [R36], R44 ;  /* 0x0000002c24007388 */ /* 0x0005e20000000c00 */
        /* <DEDUP_REMOVED lines=11> */
[----:B------:R-:W-:Y:S02]  /*5450*/  F2FP.BF16.F32.PACK_AB R12, R13, R12 ;  /* 0x0000000c0d0c723e */ /* 0x000fe400000010ff */
[----:B------:R-:W-:Y:S02]  /*5460*/  F2FP.BF16.F32.PACK_AB R13, R15, R14 ;  /* 0x0000000e0f0d723e */ /* 0x000fe400000010ff */
[----:B------:R-:W-:Y:S01]  /*5470*/  F2FP.BF16.F32.PACK_AB R14, R17, R16 ;  /* 0x00000010110e723e */ /* 0x000fe200000010ff */
[----:B------:R-:W-:Y:S01]  /*5480*/  IMAD R17, R27, 0x10, R38 ;  /* 0x000000101b117824 */ /* 0x000fe200078e0226 */
[----:B------:R-:W-:-:S03]  /*5490*/  F2FP.BF16.F32.PACK_AB R15, R19, R18 ;  /* 0x00000012130f723e */ /* 0x000fc600000010ff */
[----:B------:R-:W-:-:S05]  /*54a0*/  IMAD.IADD R38, R2, 0x1, R17 ;  /* 0x0000000102267824 */ /* 0x000fca00078e0211 */
        /* <DEDUP_REMOVED lines=23> */
.L_x_66:
[----:B------:R-:W-:Y:S05]  /*5620*/  BSYNC.RECONVERGENT B0 ;  /* 0x0000000000007941 */ /* 0x000fea0003800200 */
.L_x_65:
[----:B------:R-:W-:-:S04]  /*5630*/  DEPBAR.LE SB0, 0x1 ;  /* 0x000080400000791a */ /* 0x000fc80000000000 */
.L_x_64:
[----:B------:R-:W-:Y:S06]  /*5640*/  BAR.SYNC.DEFER_BLOCKING 0x8, 0x80 ;  /* 0x0202000000007b1d */ /* 0x000fec0000010000 */
[----:B--2---:R-:W1:Y:S01]  /*5650*/  LDTM.x8 R12, tmem[UR7+0x60] ;  /* 0x00006007000c79ee */ /* 0x004e6200081c0000 */
[----:B------:R-:W-:Y:S01]  /*5660*/  NOP ;  /* 0x0000000000007918 */ /* 0x000fe20000000000 */
[----:B-1----:R-:W1:Y:S01]  /*5670*/  LDTM.x8 R4, tmem[UR7+0x68] ;  /* 0x00006807000479ee */ /* 0x002e6200081c0000 */
[----:B------:R-:W-:Y:S02]  /*5680*/  F2FP.BF16.F32.PACK_AB R44, R13, R12 ;  /* 0x0000000c0d2c723e */ /* 0x000fe400000010ff */
[----:B------:R-:W-:-:S02]  /*5690*/  F2FP.BF16.F32.PACK_AB R45, R15, R14 ;  /* 0x0000000e0f2d723e */ /* 0x000fc400000010ff */
        /* <DEDUP_REMOVED lines=39> */
.L_x_69:
[----:B------:R-:W-:Y:S05]  /*5910*/  BSYNC.RECONVERGENT B0 ;  /* 0x0000000000007941 */ /* 0x000fea0003800200 */
.L_x_68:
[----:B------:R-:W-:-:S04]  /*5920*/  DEPBAR.LE SB0, 0x1 ;  /* 0x000080400000791a */ /* 0x000fc80000000000 */
.L_x_67:
        /* <DEDUP_REMOVED lines=45> */
.L_x_72:
[----:B------:R-:W-:Y:S05]  /*5c00*/  BSYNC.RECONVERGENT B0 ;  /* 0x0000000000007941 */ /* 0x000fea0003800200 */
.L_x_71:
[----:B------:R-:W-:-:S04]  /*5c10*/  DEPBAR.LE SB0, 0x1 ;  /* 0x000080400000791a */ /* 0x000fc80000000000 */
.L_x_70:
        /* <DEDUP_REMOVED lines=45> */
.L_x_75:
[----:B------:R-:W-:Y:S05]  /*5ef0*/  BSYNC.RECONVERGENT B0 ;  /* 0x0000000000007941 */ /* 0x000fea0003800200 */
.L_x_74:
[----:B------:R-:W-:-:S04]  /*5f00*/  DEPBAR.LE SB0, 0x1 ;  /* 0x000080400000791a */ /* 0x000fc80000000000 */
.L_x_73:
[----:B------:R-:W-:Y:S01]  /*5f10*/  BAR.SYNC.DEFER_BLOCKING 0x8, 0x80 ;  /* 0x0202000000007b1d */ /* 0x000fe20000010000 */
[----:B------:R-:W-:-:S05]  /*5f20*/  VIADD R3, R3, 0x334a0 ;  /* 0x000334a003037836 */ /* 0x000fca0000000000 */
[----:B------:R-:W-:Y:S01]  /*5f30*/  PRMT R3, RZ, 0x654, R3 ;  /* 0x00000654ff037816 */ /* 0x000fe20000000003 */
[----:B--2---:R-:W1:Y:S01]  /*5f40*/  LDTM.x8 R12, tmem[UR7+0xc0] ;  /* 0x0000c007000c79ee */ /* 0x004e6200081c0000 */
        /* <DEDUP_REMOVED lines=27> */
[----:B------:R-:W-:Y:S01]  /*6100*/  NOP ;  /* 0x0000000000007918 */ /* 0x000fe20000000000 */
[----:B------:R2:W-:Y:S01]  /*6110*/  SYNCS.ARRIVE.TRANS64.RED.A1T0 RZ, [R3+URZ], RZ ;  /* 0x000000ff03ff79a7 */ /* 0x0005e200081004ff */
        /* <DEDUP_REMOVED lines=16> */
.L_x_77:
[----:B------:R-:W-:Y:S05]  /*6220*/  BSYNC.RECONVERGENT B0 ;  /* 0x0000000000007941 */ /* 0x000fea0003800200 */
.L_x_76:
[----:B------:R-:W-:Y:S02]  /*6230*/  IADD3 R25, PT, PT, R25, 0x90, RZ ;  /* 0x0000009019197810 */ /* 0x000fe40007ffe0ff */
[----:B------:R-:W-:Y:S01]  /*6240*/  IADD3 R31, PT, PT, R31, 0x90, RZ ;  /* 0x000000901f1f7810 */ /* 0x000fe20007ffe0ff */
[----:B------:R-:W-:Y:S06]  /*6250*/  @P0 BRA `(.L_x_78) ;  /* 0xffffffe400980947 */ /* 0x000fec000383ffff */
.L_x_55:
[----:B------:R-:W-:-:S13]  /*6260*/  ISETP.NE.AND P0, PT, R21, 0x3, PT ;  /* 0x000000031500780c */ /* 0x000fda0003f05270 */
[----:B------:R-:W-:Y:S05]  /*6270*/  @P0 EXIT ;  /* 0x000000000000094d */ /* 0x000fea0003800000 */
[----:B------:R-:W-:Y:S05]  /*6280*/  WARPSYNC.ALL ;  /* 0x0000000000007948 */ /* 0x000fea0003800000 */
[----:B------:R-:W-:Y:S01]  /*6290*/  NOP ;  /* 0x0000000000007918 */ /* 0x000fe20000000000 */
[----:B------:R-:W1:Y:S01]  /*62a0*/  S2UR UR5, SR_CgaCtaId ;  /* 0x00000000000579c3 */ /* 0x000e620000008800 */
[----:B------:R-:W-:Y:S02]  /*62b0*/  UMOV UR4, 0x50 ;  /* 0x0000005000047882 */ /* 0x000fe40000000000 */
[----:B-1----:R-:W-:-:S09]  /*62c0*/  ULEA UR5, UR5, UR4, 0x18 ;  /* 0x0000000405057291 */ /* 0x002fd2000f8ec0ff */
[----:B------:R-:W1:Y:S02]  /*62d0*/  LDS R2, [UR5] ;  /* 0x00000005ff027984 */ /* 0x000e640008000800 */
[----:B-1----:R-:W-:-:S04]  /*62e0*/  LOP3.LUT R0, R2, 0xffff, RZ, 0xc0, !PT ;  /* 0x0000ffff02007812 */ /* 0x002fc800078ec0ff */
[----:B------:R-:W-:-:S13]  /*62f0*/  ISETP.NE.AND P0, PT, R0, 0xffff, PT ;  /* 0x0000ffff0000780c */ /* 0x000fda0003f05270 */
[----:B------:R-:W-:Y:S05]  /*6300*/  @P0 BRA `(.L_x_79) ;  /* 0x0000000000480947 */ /* 0x000fea0003800000 */
[----:B------:R-:W-:-:S04]  /*6310*/  SHF.R.U32.HI R0, RZ, 0x10, R2 ;  /* 0x00000010ff007819 */ /* 0x000fc80000011602 */
[----:B------:R-:W-:-:S04]  /*6320*/  LOP3.LUT R0, R0, 0x1, RZ, 0xc0, !PT ;  /* 0x0000000100007812 */ /* 0x000fc800078ec0ff */
[----:B------:R-:W-:-:S13]  /*6330*/  ISETP.NE.AND P0, PT, R0, 0x1, PT ;  /* 0x000000010000780c */ /* 0x000fda0003f05270 */
[----:B------:R-:W-:Y:S05]  /*6340*/  @P0 BRA `(.L_x_80) ;  /* 0x00000000002c0947 */ /* 0x000fea0003800000 */
[----:B------:R-:W1:Y:S01]  /*6350*/  S2R R0, SR_LANEID ;  /* 0x0000000000007919 */ /* 0x000e620000000000 */
[----:B------:R-:W-:Y:S01]  /*6360*/  IMAD.MOV.U32 R2, RZ, RZ, -0x20000 ;  /* 0xfffe0000ff027424 */ /* 0x000fe200078e00ff */
[----:B------:R-:W-:Y:S02]  /*6370*/  VOTEU.ANY UR6, UPT, PT ;  /* 0x0000000000067886 */ /* 0x000fe400038e0100 */
[----:B------:R-:W-:Y:S01]  /*6380*/  UFLO.U32 UR6, UR6 ;  /* 0x00000006000672bd */ /* 0x000fe200080e0000 */
[----:B------:R-:W3:Y:S05]  /*6390*/  REDUX UR4, R2 ;  /* 0x00000000020473c4 */ /* 0x000eea0000000000 */
[----:B-1----:R-:W-:-:S02]  /*63a0*/  ISETP.EQ.U32.AND P0, PT, R0, UR6, PT ;  /* 0x0000000600007c0c */ /* 0x002fc4000bf02070 */
[----:B---3--:R-:W-:Y:S01]  /*63b0*/  MOV R0, UR4 ;  /* 0x0000000400007c02 */ /* 0x008fe20008000f00 */
[----:B------:R-:W-:-:S05]  /*63c0*/  UMOV UR4, 0xfffe0000 ;  /* 0xfffe000000047882 */ /* 0x000fca0000000000 */
[----:B------:R1:W-:Y:S05]  /*63d0*/  UTCATOMSWS.AND URZ, UR4 ;  /* 0x0000000400ff79e3 */ /* 0x0003ea0008000000 */
[----:B------:R1:W-:Y:S01]  /*63e0*/  @P0 ATOMS.AND RZ, [UR5], R0 ;  /* 0x00000000ffff098c */ /* 0x0003e2000a800005 */
[----:B------:R-:W-:Y:S05]  /*63f0*/  BRA `(.L_x_81) ;  /* 0x0000000000147947 */ /* 0x000fea0003800000 */
.L_x_80:
[----:B------:R-:W-:Y:S02]  /*6400*/  MOV R2, 0x6420 ;  /* 0x0000642000027802 */ /* 0x000fe40000000f00 */
[----:B--2---:R-:W-:Y:S05]  /*6410*/  CALL.REL.NOINC `($__internal_0_$__cuda_sm10x_tcgen05_guardrail_trap_col_being_dealloced_not_returned_by_alloc) ;  /* 0x0000000800707944 */ /* 0x004fea0003c00000 */
[----:B------:R-:W-:Y:S05]  /*6420*/  BRA `(.L_x_81) ;  /* 0x0000000000087947 */ /* 0x000fea0003800000 */
.L_x_79:
[----:B------:R-:W-:Y:S02]  /*6430*/  MOV R2, 0x6450 ;  /* 0x0000645000027802 */ /* 0x000fe40000000f00 */
[----:B--2---:R-:W-:Y:S05]  /*6440*/  CALL.REL.NOINC `($__internal_2_$__cuda_sm10x_tcgen05_guardrail_trap_unallocated_columns_being_dealloced) ;  /* 0x00000008007c7944 */ /* 0x004fea0003c00000 */
.L_x_81:
[----:B------:R-:W-:Y:S01]  /*6450*/  NOP ;  /* 0x0000000000007918 */ /* 0x000fe20000000000 */
[----:B-1----:R-:W-:Y:S05]  /*6460*/  EXIT ;  /* 0x000000000000794d */ /* 0x002fea0003800000 */
.L_x_13:
[----:B------:R-:W-:-:S07]  /*6470*/  MOV R7, R6 ;  /* 0x0000000600077202 */ /* 0x000fce0000000f00 */
.L_x_82:
[----:B-1----:R1:W2:Y:S02]  /*6480*/  SYNCS.PHASECHK.TRANS64.TRYWAIT P0, [R10+URZ], R7 ;  /* 0x000000070a0075a7 */ /* 0x0022a400080011ff */
[----:B--2---:R-:W-:Y:S05]  /*6490*/  @!P0 NANOSLEEP.SYNCS 0x989680 ;  /* 0x009896800000895d */ /* 0x004fea0003900000 */
[----:B------:R-:W2:Y:S02]  /*64a0*/  @!P0 SYNCS.PHASECHK.TRANS64 P0, [R10+URZ], R7 ;  /* 0x000000070a0085a7 */ /* 0x000ea400080010ff */
[----:B--2---:R-:W-:Y:S05]  /*64b0*/  @!P0 BRA `(.L_x_82) ;  /* 0xfffffffc00f08947 */ /* 0x004fea000383ffff */
[----:B------:R-:W-:Y:S05]  /*64c0*/  BRA `(.L_x_12) ;  /* 0xffffffa000b07947 */ /* 0x000fea000383ffff */
.L_x_16:
[----:B------:R-:W-:-:S07]  /*64d0*/  MOV R3, R2 ;  /* 0x0000000200037202 */ /* 0x000fce0000000f00 */
.L_x_83:
[----:B-1----:R1:W2:Y:S02]  /*64e0*/  SYNCS.PHASECHK.TRANS64.TRYWAIT P0, [R6+URZ], R3 ;  /* 0x00000003060075a7 */ /* 0x0022a400080011ff */
[----:B--2---:R-:W-:Y:S05]  /*64f0*/  @!P0 NANOSLEEP.SYNCS 0x989680 ;  /* 0x009896800000895d */ /* 0x004fea0003900000 */
[----:B------:R-:W2:Y:S02]  /*6500*/  @!P0 SYNCS.PHASECHK.TRANS64 P0, [R6+URZ], R3 ;  /* 0x00000003060085a7 */ /* 0x000ea400080010ff */
[----:B--2---:R-:W-:Y:S05]  /*6510*/  @!P0 BRA `(.L_x_83) ;  /* 0xfffffffc00f08947 */ /* 0x004fea000383ffff */
[----:B------:R-:W-:Y:S05]  /*6520*/  BRA `(.L_x_15) ;  /* 0xffffffa400187947 */ /* 0x000fea000383ffff */
.L_x_24:
[----:B------:R-:W-:-:S07]  /*6530*/  MOV R4, R5 ;  /* 0x0000000500047202 */ /* 0x000fce0000000f00 */
.L_x_84:
[----:B-1----:R1:W2:Y:S02]  /*6540*/  SYNCS.PHASECHK.TRANS64.TRYWAIT P0, [R2+URZ+0x33400], R5 ;  /* 0x03340005020075a7 */ /* 0x0022a400080011ff */
[----:B--2---:R-:W-:Y:S05]  /*6550*/  @!P0 NANOSLEEP.SYNCS 0x989680 ;  /* 0x009896800000895d */ /* 0x004fea0003900000 */
[----:B------:R-:W2:Y:S02]  /*6560*/  @!P0 SYNCS.PHASECHK.TRANS64 P0, [R2+URZ+0x33400], R5 ;  /* 0x03340005020085a7 */ /* 0x000ea400080010ff */
[----:B--2---:R-:W-:Y:S05]  /*6570*/  @!P0 BRA `(.L_x_84) ;  /* 0xfffffffc00f08947 */ /* 0x004fea000383ffff */
[----:B------:R-:W-:Y:S05]  /*6580*/  BRA `(.L_x_85) ;  /* 0xffffffa800507947 */ /* 0x000fea000383ffff */
.L_x_29:
[----:B------:R-:W-:Y:S02]  /*6590*/  MOV R10, UR10 ;  /* 0x0000000a000a7c02 */ /* 0x000fe40008000f00 */
[----:B------:R-:W-:Y:S02]  /*65a0*/  MOV R11, UR10 ;  /* 0x0000000a000b7c02 */ /* 0x000fe40008000f00 */
[----:B------:R-:W-:-:S07]  /*65b0*/  MOV R3, UR8 ;  /* 0x0000000800037c02 */ /* 0x000fce0008000f00 */
.L_x_86:
[----:B-1----:R1:W2:Y:S02]  /*65c0*/  SYNCS.PHASECHK.TRANS64.TRYWAIT P1, [R3+URZ+0x334a0], R11 ;  /* 0x0334a00b030075a7 */ /* 0x0022a400080211ff */
[----:B--2---:R-:W-:Y:S05]  /*65d0*/  @!P1 NANOSLEEP.SYNCS 0x989680 ;  /* 0x009896800000995d */ /* 0x004fea0003900000 */
[----:B------:R-:W2:Y:S02]  /*65e0*/  @!P1 SYNCS.PHASECHK.TRANS64 P1, [R3+URZ+0x334a0], R11 ;  /* 0x0334a00b030095a7 */ /* 0x000ea400080210ff */
[----:B--2---:R-:W-:Y:S05]  /*65f0*/  @!P1 BRA `(.L_x_86) ;  /* 0xfffffffc00f09947 */ /* 0x004fea000383ffff */
[----:B------:R-:W-:Y:S05]  /*6600*/  BRA `(.L_x_87) ;  /* 0xffffffac00f07947 */ /* 0x000fea000383ffff */
.L_x_30:
[----:B------:R-:W-:Y:S02]  /*6610*/  MOV R5, UR14 ;  /* 0x0000000e00057c02 */ /* 0x000fe40008000f00 */
[----:B------:R-:W-:Y:S07]  /*6620*/  MOV R10, R11 ;  /* 0x0000000b000a7202 */ /* 0x000fee0000000f00 */
.L_x_88:
[----:B-1----:R1:W2:Y:S02]  /*6630*/  SYNCS.PHASECHK.TRANS64.TRYWAIT P1, [R5+URZ+0x33460], R11 ;  /* 0x0334600b050075a7 */ /* 0x0022a400080211ff */
[----:B--2---:R-:W-:Y:S05]  /*6640*/  @!P1 NANOSLEEP.SYNCS 0x989680 ;  /* 0x009896800000995d */ /* 0x004fea0003900000 */
[----:B------:R-:W2:Y:S02]  /*6650*/  @!P1 SYNCS.PHASECHK.TRANS64 P1, [R5+URZ+0x33460], R11 ;  /* 0x0334600b050095a7 */ /* 0x000ea400080210ff */
[----:B--2---:R-:W-:Y:S05]  /*6660*/  @!P1 BRA `(.L_x_88) ;  /* 0xfffffffc00f09947 */ /* 0x004fea000383ffff */
[----:B------:R-:W-:Y:S05]  /*6670*/  BRA `(.L_x_89) ;  /* 0xffffffac00fc7947 */ /* 0x000fea000383ffff */
.L_x_32:
[----:B------:R-:W-:Y:S02]  /*6680*/  MOV R3, UR10 ;  /* 0x0000000a00037c02 */ /* 0x000fe40008000f00 */
[----:B------:R-:W-:Y:S07]  /*6690*/  MOV R12, R13 ;  /* 0x0000000d000c7202 */ /* 0x000fee0000000f00 */
.L_x_90:
[----:B-1----:R1:W2:Y:S02]  /*66a0*/  SYNCS.PHASECHK.TRANS64.TRYWAIT P1, [R3+URZ+0x33460], R13 ;  /* 0x0334600d030075a7 */ /* 0x0022a400080211ff */
[----:B--2---:R-:W-:Y:S05]  /*66b0*/  @!P1 NANOSLEEP.SYNCS 0x989680 ;  /* 0x009896800000995d */ /* 0x004fea0003900000 */
[----:B------:R-:W2:Y:S02]  /*66c0*/  @!P1 SYNCS.PHASECHK.TRANS64 P1, [R3+URZ+0x33460], R13 ;  /* 0x0334600d030095a7 */ /* 0x000ea400080210ff */
[----:B--2---:R-:W-:Y:S05]  /*66d0*/  @!P1 BRA `(.L_x_90) ;  /* 0xfffffffc00f09947 */ /* 0x004fea000383ffff */
[----:B------:R-:W-:Y:S05]  /*66e0*/  BRA `(.L_x_91) ;  /* 0xffffffb000d87947 */ /* 0x000fea000383ffff */
.L_x_37:
[----:B------:R-:W-:Y:S07]  /*66f0*/  MOV R16, R17 ;  /* 0x0000001100107202 */ /* 0x000fee0000000f00 */
.L_x_92:
[----:B-1----:R1:W2:Y:S02]  /*6700*/  SYNCS.PHASECHK.TRANS64.TRYWAIT P0, [R26+URZ+0x30], R17 ;  /* 0x000030111a0075a7 */ /* 0x0022a400080011ff */
[----:B--2---:R-:W-:Y:S05]  /*6710*/  @!P0 NANOSLEEP.SYNCS 0x989680 ;  /* 0x009896800000895d */ /* 0x004fea0003900000 */
[----:B------:R-:W2:Y:S02]  /*6720*/  @!P0 SYNCS.PHASECHK.TRANS64 P0, [R26+URZ+0x30], R17 ;  /* 0x000030111a0085a7 */ /* 0x000ea400080010ff */
[----:B--2---:R-:W-:Y:S05]  /*6730*/  @!P0 BRA `(.L_x_92) ;  /* 0xfffffffc00f08947 */ /* 0x004fea000383ffff */
[----:B------:R-:W-:Y:S05]  /*6740*/  BRA `(.L_x_93) ;  /* 0xffffffb8009c7947 */ /* 0x000fea000383ffff */
.L_x_38:
[----:B------:R-:W-:Y:S07]  /*6750*/  MOV R26, R27 ;  /* 0x0000001b001a7202 */ /* 0x000fee0000000f00 */
.L_x_94:
[----:B-1----:R1:W2:Y:S02]  /*6760*/  SYNCS.PHASECHK.TRANS64.TRYWAIT P1, [R28+URZ+0x30], R27 ;  /* 0x0000301b1c0075a7 */ /* 0x0022a400080211ff */
[----:B--2---:R-:W-:Y:S05]  /*6770*/  @!P1 NANOSLEEP.SYNCS 0x989680 ;  /* 0x009896800000995d */ /* 0x004fea0003900000 */
[----:B------:R-:W2:Y:S02]  /*6780*/  @!P1 SYNCS.PHASECHK.TRANS64 P1, [R28+URZ+0x30], R27 ;  /* 0x0000301b1c0095a7 */ /* 0x000ea400080210ff */
[----:B--2---:R-:W-:Y:S05]  /*6790*/  @!P1 BRA `(.L_x_94) ;  /* 0xfffffffc00f09947 */ /* 0x004fea000383ffff */
[----:B------:R-:W-:Y:S05]  /*67a0*/  BRA `(.L_x_95) ;  /* 0xffffffbc00747947 */ /* 0x000fea000383ffff */
.L_x_39:
[-C--:B------:R-:W-:Y:S02]  /*67b0*/  MOV R30, R27.reuse ;  /* 0x0000001b001e7202 */ /* 0x080fe40000000f00 */
[----:B------:R-:W-:Y:S07]  /*67c0*/  MOV R31, R27 ;  /* 0x0000001b001f7202 */ /* 0x000fee0000000f00 */
.L_x_96:
[----:B-1----:R1:W2:Y:S02]  /*67d0*/  SYNCS.PHASECHK.TRANS64.TRYWAIT P1, [R26+URZ+0x30], R31 ;  /* 0x0000301f1a0075a7 */ /* 0x0022a400080211ff */
[----:B--2---:R-:W-:Y:S05]  /*67e0*/  @!P1 NANOSLEEP.SYNCS 0x989680 ;  /* 0x009896800000995d */ /* 0x004fea0003900000 */
[----:B------:R-:W2:Y:S02]  /*67f0*/  @!P1 SYNCS.PHASECHK.TRANS64 P1, [R26+URZ+0x30], R31 ;  /* 0x0000301f1a0095a7 */ /* 0x000ea400080210ff */
[----:B--2---:R-:W-:Y:S05]  /*6800*/  @!P1 BRA `(.L_x_96) ;  /* 0xfffffffc00f09947 */ /* 0x004fea000383ffff */
[----:B------:R-:W-:Y:S05]  /*6810*/  BRA `(.L_x_97) ;  /* 0xffffffbc00dc7947 */ /* 0x000fea000383ffff */
.L_x_40:
[----:B-1----:R-:W-:Y:S07]  /*6820*/  MOV R26, R27 ;  /* 0x0000001b001a7202 */ /* 0x002fee0000000f00 */
.L_x_98:
[----:B-1----:R1:W2:Y:S02]  /*6830*/  SYNCS.PHASECHK.TRANS64.TRYWAIT P1, [R28+URZ+0x30], R27 ;  /* 0x0000301b1c0075a7 */ /* 0x0022a400080211ff */
[----:B--2---:R-:W-:Y:S05]  /*6840*/  @!P1 NANOSLEEP.SYNCS 0x989680 ;  /* 0x009896800000995d */ /* 0x004fea0003900000 */
[----:B------:R-:W2:Y:S02]  /*6850*/  @!P1 SYNCS.PHASECHK.TRANS64 P1, [R28+URZ+0x30], R27 ;  /* 0x0000301b1c0095a7 */ /* 0x000ea400080210ff */
[----:B--2---:R-:W-:Y:S05]  /*6860*/  @!P1 BRA `(.L_x_98) ;  /* 0xfffffffc00f09947 */ /* 0x004fea000383ffff */
[----:B------:R-:W-:Y:S05]  /*6870*/  BRA `(.L_x_99) ;  /* 0xffffffc000447947 */ /* 0x000fea000383ffff */
.L_x_41:
[-C--:B------:R-:W-:Y:S02]  /*6880*/  MOV R30, R27.reuse ;  /* 0x0000001b001e7202 */ /* 0x080fe40000000f00 */
[----:B------:R-:W-:Y:S07]  /*6890*/  MOV R31, R27 ;  /* 0x0000001b001f7202 */ /* 0x000fee0000000f00 */
.L_x_100:
[----:B-1----:R1:W2:Y:S02]  /*68a0*/  SYNCS.PHASECHK.TRANS64.TRYWAIT P1, [R26+URZ+0x30], R31 ;  /* 0x0000301f1a0075a7 */ /* 0x0022a400080211ff */
[----:B--2---:R-:W-:Y:S05]  /*68b0*/  @!P1 NANOSLEEP.SYNCS 0x989680 ;  /* 0x009896800000995d */ /* 0x004fea0003900000 */
[----:B------:R-:W2:Y:S02]  /*68c0*/  @!P1 SYNCS.PHASECHK.TRANS64 P1, [R26+URZ+0x30], R31 ;  /* 0x0000301f1a0095a7 */ /* 0x000ea400080210ff */
[----:B--2---:R-:W-:Y:S05]  /*68d0*/  @!P1 BRA `(.L_x_100) ;  /* 0xfffffffc00f09947 */ /* 0x004fea000383ffff */
[----:B------:R-:W-:Y:S05]  /*68e0*/  BRA `(.L_x_101) ;  /* 0xffffffc000a47947 */ /* 0x000fea000383ffff */
.L_x_42:
[----:B-1----:R-:W-:Y:S07]  /*68f0*/  MOV R26, R27 ;  /* 0x0000001b001a7202 */ /* 0x002fee0000000f00 */
.L_x_102:
[----:B-1----:R1:W2:Y:S02]  /*6900*/  SYNCS.PHASECHK.TRANS64.TRYWAIT P1, [R28+URZ+0x30], R27 ;  /* 0x0000301b1c0075a7 */ /* 0x0022a400080211ff */
[----:B--2---:R-:W-:Y:S05]  /*6910*/  @!P1 NANOSLEEP.SYNCS 0x989680 ;  /* 0x009896800000995d */ /* 0x004fea0003900000 */
[----:B------:R-:W2:Y:S02]  /*6920*/  @!P1 SYNCS.PHASECHK.TRANS64 P1, [R28+URZ+0x30], R27 ;  /* 0x0000301b1c0095a7 */ /* 0x000ea400080210ff */
[----:B--2---:R-:W-:Y:S05]  /*6930*/  @!P1 BRA `(.L_x_102) ;  /* 0xfffffffc00f09947 */ /* 0x004fea000383ffff */
[----:B------:R-:W-:Y:S05]  /*6940*/  BRA `(.L_x_103) ;  /* 0xffffffc400587947 */ /* 0x000fea000383ffff */
.L_x_43:
[-C--:B------:R-:W-:Y:S02]  /*6950*/  MOV R30, R27.reuse ;  /* 0x0000001b001e7202 */ /* 0x080fe40000000f00 */
[----:B------:R-:W-:Y:S07]  /*6960*/  MOV R31, R27 ;  /* 0x0000001b001f7202 */ /* 0x000fee0000000f00 */
.L_x_104:
[----:B-1----:R1:W2:Y:S02]  /*6970*/  SYNCS.PHASECHK.TRANS64.TRYWAIT P1, [R26+URZ+0x30], R31 ;  /* 0x0000301f1a0075a7 */ /* 0x0022a400080211ff */
[----:B--2---:R-:W-:Y:S05]  /*6980*/  @!P1 NANOSLEEP.SYNCS 0x989680 ;  /* 0x009896800000995d */ /* 0x004fea0003900000 */
[----:B------:R-:W2:Y:S02]  /*6990*/  @!P1 SYNCS.PHASECHK.TRANS64 P1, [R26+URZ+0x30], R31 ;  /* 0x0000301f1a0095a7 */ /* 0x000ea400080210ff */
[----:B--2---:R-:W-:Y:S05]  /*69a0*/  @!P1 BRA `(.L_x_104) ;  /* 0xfffffffc00f09947 */ /* 0x004fea000383ffff */
[----:B------:R-:W-:Y:S05]  /*69b0*/  BRA `(.L_x_105) ;  /* 0xffffffc400bc7947 */ /* 0x000fea000383ffff */
.L_x_44:
[----:B-1----:R-:W-:Y:S07]  /*69c0*/  MOV R26, R27 ;  /* 0x0000001b001a7202 */ /* 0x002fee0000000f00 */
.L_x_106:
[----:B-1----:R1:W2:Y:S02]  /*69d0*/  SYNCS.PHASECHK.TRANS64.TRYWAIT P1, [R28+URZ+0x30], R27 ;  /* 0x0000301b1c0075a7 */ /* 0x0022a400080211ff */
[----:B--2---:R-:W-:Y:S05]  /*69e0*/  @!P1 NANOSLEEP.SYNCS 0x989680 ;  /* 0x009896800000995d */ /* 0x004fea0003900000 */
[----:B------:R-:W2:Y:S02]  /*69f0*/  @!P1 SYNCS.PHASECHK.TRANS64 P1, [R28+URZ+0x30], R27 ;  /* 0x0000301b1c0095a7 */ /* 0x000ea400080210ff */
[----:B--2---:R-:W-:Y:S05]  /*6a00*/  @!P1 BRA `(.L_x_106) ;  /* 0xfffffffc00f09947 */ /* 0x004fea000383ffff */
[----:B------:R-:W-:Y:S05]  /*6a10*/  BRA `(.L_x_107) ;  /* 0xffffffc800247947 */ /* 0x000fea000383ffff */
.L_x_45:
[-C--:B------:R-:W-:Y:S02]  /*6a20*/  MOV R30, R27.reuse ;  /* 0x0000001b001e7202 */ /* 0x080fe40000000f00 */
[----:B------:R-:W-:Y:S07]  /*6a30*/  MOV R31, R27 ;  /* 0x0000001b001f7202 */ /* 0x000fee0000000f00 */
.L_x_108:
[----:B-1----:R1:W2:Y:S02]  /*6a40*/  SYNCS.PHASECHK.TRANS64.TRYWAIT P1, [R26+URZ+0x30], R31 ;  /* 0x0000301f1a0075a7 */ /* 0x0022a400080211ff */
[----:B--2---:R-:W-:Y:S05]  /*6a50*/  @!P1 NANOSLEEP.SYNCS 0x989680 ;  /* 0x009896800000995d */ /* 0x004fea0003900000 */
[----:B------:R-:W2:Y:S02]  /*6a60*/  @!P1 SYNCS.PHASECHK.TRANS64 P1, [R26+URZ+0x30], R31 ;  /* 0x0000301f1a0095a7 */ /* 0x000ea400080210ff */
[----:B--2---:R-:W-:Y:S05]  /*6a70*/  @!P1 BRA `(.L_x_108) ;  /* 0xfffffffc00f09947 */ /* 0x004fea000383ffff */
[----:B------:R-:W-:Y:S05]  /*6a80*/  BRA `(.L_x_109) ;  /* 0xffffffc800847947 */ /* 0x000fea000383ffff */
.L_x_46:
[----:B-1----:R-:W-:Y:S07]  /*6a90*/  MOV R26, R27 ;  /* 0x0000001b001a7202 */ /* 0x002fee0000000f00 */
.L_x_110:
[----:B-1----:R1:W2:Y:S02]  /*6aa0*/  SYNCS.PHASECHK.TRANS64.TRYWAIT P1, [R28+URZ+0x30], R27 ;  /* 0x0000301b1c0075a7 */ /* 0x0022a400080211ff */
[----:B--2---:R-:W-:Y:S05]  /*6ab0*/  @!P1 NANOSLEEP.SYNCS 0x989680 ;  /* 0x009896800000995d */ /* 0x004fea0003900000 */
[----:B------:R-:W2:Y:S02]  /*6ac0*/  @!P1 SYNCS.PHASECHK.TRANS64 P1, [R28+URZ+0x30], R27 ;  /* 0x0000301b1c0095a7 */ /* 0x000ea400080210ff */
[----:B--2---:R-:W-:Y:S05]  /*6ad0*/  @!P1 BRA `(.L_x_110) ;  /* 0xfffffffc00f09947 */ /* 0x004fea000383ffff */
[----:B------:R-:W-:Y:S05]  /*6ae0*/  BRA `(.L_x_111) ;  /* 0xffffffcc00387947 */ /* 0x000fea000383ffff */
.L_x_47:
[-C--:B------:R-:W-:Y:S02]  /*6af0*/  MOV R30, R27.reuse ;  /* 0x0000001b001e7202 */ /* 0x080fe40000000f00 */
[----:B------:R-:W-:Y:S07]  /*6b00*/  MOV R31, R27 ;  /* 0x0000001b001f7202 */ /* 0x000fee0000000f00 */
.L_x_112:
[----:B-1----:R1:W2:Y:S02]  /*6b10*/  SYNCS.PHASECHK.TRANS64.TRYWAIT P1, [R26+URZ+0x30], R31 ;  /* 0x0000301f1a0075a7 */ /* 0x0022a400080211ff */
[----:B--2---:R-:W-:Y:S05]  /*6b20*/  @!P1 NANOSLEEP.SYNCS 0x989680 ;  /* 0x009896800000995d */ /* 0x004fea0003900000 */
[----:B------:R-:W2:Y:S02]  /*6b30*/  @!P1 SYNCS.PHASECHK.TRANS64 P1, [R26+URZ+0x30], R31 ;  /* 0x0000301f1a0095a7 */ /* 0x000ea400080210ff */
[----:B--2---:R-:W-:Y:S05]  /*6b40*/  @!P1 BRA `(.L_x_112) ;  /* 0xfffffffc00f09947 */ /* 0x004fea000383ffff */
[----:B------:R-:W-:Y:S05]  /*6b50*/  BRA `(.L_x_113) ;  /* 0xffffffcc009c7947 */ /* 0x000fea000383ffff */
.L_x_48:
[----:B-1----:R-:W-:Y:S07]  /*6b60*/  MOV R26, R27 ;  /* 0x0000001b001a7202 */ /* 0x002fee0000000f00 */
.L_x_114:
[----:B-1----:R1:W2:Y:S02]  /*6b70*/  SYNCS.PHASECHK.TRANS64.TRYWAIT P1, [R28+URZ+0x30], R27 ;  /* 0x0000301b1c0075a7 */ /* 0x0022a400080211ff */
[----:B--2---:R-:W-:Y:S05]  /*6b80*/  @!P1 NANOSLEEP.SYNCS 0x989680 ;  /* 0x009896800000995d */ /* 0x004fea0003900000 */
[----:B------:R-:W2:Y:S02]  /*6b90*/  @!P1 SYNCS.PHASECHK.TRANS64 P1, [R28+URZ+0x30], R27 ;  /* 0x0000301b1c0095a7 */ /* 0x000ea400080210ff */
[----:B--2---:R-:W-:Y:S05]  /*6ba0*/  @!P1 BRA `(.L_x_114) ;  /* 0xfffffffc00f09947 */ /* 0x004fea000383ffff */
[----:B------:R-:W-:Y:S05]  /*6bb0*/  BRA `(.L_x_115) ;  /* 0xffffffd000047947 */ /* 0x000fea000383ffff */
.L_x_49:
[-C--:B------:R-:W-:Y:S02]  /*6bc0*/  MOV R30, R27.reuse ;  /* 0x0000001b001e7202 */ /* 0x080fe40000000f00 */
[----:B------:R-:W-:Y:S07]  /*6bd0*/  MOV R31, R27 ;  /* 0x0000001b001f7202 */ /* 0x000fee0000000f00 */
.L_x_116:
[----:B-1----:R1:W2:Y:S02]  /*6be0*/  SYNCS.PHASECHK.TRANS64.TRYWAIT P1, [R26+URZ+0x30], R31 ;  /* 0x0000301f1a0075a7 */ /* 0x0022a400080211ff */
[----:B--2---:R-:W-:Y:S05]  /*6bf0*/  @!P1 NANOSLEEP.SYNCS 0x989680 ;  /* 0x009896800000995d */ /* 0x004fea0003900000 */
[----:B------:R-:W2:Y:S02]  /*6c00*/  @!P1 SYNCS.PHASECHK.TRANS64 P1, [R26+URZ+0x30], R31 ;  /* 0x0000301f1a0095a7 */ /* 0x000ea400080210ff */
[----:B--2---:R-:W-:Y:S05]  /*6c10*/  @!P1 BRA `(.L_x_116) ;  /* 0xfffffffc00f09947 */ /* 0x004fea000383ffff */
[----:B------:R-:W-:Y:S05]  /*6c20*/  BRA `(.L_x_117) ;  /* 0xffffffd000687947 */ /* 0x000fea000383ffff */
.L_x_50:
[-C--:B------:R-:W-:Y:S02]  /*6c30*/  MOV R24, R9.reuse ;  /* 0x0000000900187202 */ /* 0x080fe40000000f00 */
[----:B------:R-:W-:Y:S07]  /*6c40*/  MOV R25, R9 ;  /* 0x0000000900197202 */ /* 0x000fee0000000f00 */
.L_x_118:
[----:B--2---:R2:W3:Y:S02]  /*6c50*/  SYNCS.PHASECHK.TRANS64.TRYWAIT P1, [R22+URZ+0x30], R25 ;  /* 0x00003019160075a7 */ /* 0x0044e400080211ff */
[----:B---3--:R-:W-:Y:S05]  /*6c60*/  @!P1 NANOSLEEP.SYNCS 0x989680 ;  /* 0x009896800000995d */ /* 0x008fea0003900000 */
[----:B------:R-:W3:Y:S02]  /*6c70*/  @!P1 SYNCS.PHASECHK.TRANS64 P1, [R22+URZ+0x30], R25 ;  /* 0x00003019160095a7 */ /* 0x000ee400080210ff */
[----:B---3--:R-:W-:Y:S05]  /*6c80*/  @!P1 BRA `(.L_x_118) ;  /* 0xfffffffc00f09947 */ /* 0x008fea000383ffff */
[----:B------:R-:W-:Y:S05]  /*6c90*/  BRA `(.L_x_119) ;  /* 0xffffffd400147947 */ /* 0x000fea000383ffff */
.L_x_51:
[-C--:B------:R-:W-:Y:S02]  /*6ca0*/  MOV R4, R7.reuse ;  /* 0x0000000700047202 */ /* 0x080fe40000000f00 */
[----:B------:R-:W-:Y:S07]  /*6cb0*/  MOV R5, R7 ;  /* 0x0000000700057202 */ /* 0x000fee0000000f00 */
.L_x_120:
[----:B-1----:R1:W3:Y:S02]  /*6cc0*/  SYNCS.PHASECHK.TRANS64.TRYWAIT P1, [R24+URZ+0x30], R5 ;  /* 0x00003005180075a7 */ /* 0x0022e400080211ff */
[----:B---3--:R-:W-:Y:S05]  /*6cd0*/  @!P1 NANOSLEEP.SYNCS 0x989680 ;  /* 0x009896800000995d */ /* 0x008fea0003900000 */
[----:B------:R-:W3:Y:S02]  /*6ce0*/  @!P1 SYNCS.PHASECHK.TRANS64 P1, [R24+URZ+0x30], R5 ;  /* 0x00003005180095a7 */ /* 0x000ee400080210ff */
[----:B---3--:R-:W-:Y:S05]  /*6cf0*/  @!P1 BRA `(.L_x_120) ;  /* 0xfffffffc00f09947 */ /* 0x008fea000383ffff */
[----:B------:R-:W-:Y:S05]  /*6d00*/  BRA `(.L_x_121) ;  /* 0xffffffd400787947 */ /* 0x000fea000383ffff */
.L_x_52:
[-C--:B------:R-:W-:Y:S02]  /*6d10*/  MOV R22, R5.reuse ;  /* 0x0000000500167202 */ /* 0x080fe40000000f00 */
[----:B------:R-:W-:Y:S07]  /*6d20*/  MOV R23, R5 ;  /* 0x0000000500177202 */ /* 0x000fee0000000f00 */
.L_x_122:
[----:B-1----:R1:W2:Y:S02]  /*6d30*/  SYNCS.PHASECHK.TRANS64.TRYWAIT P0, [R4+URZ+0x30], R23 ;  /* 0x00003017040075a7 */ /* 0x0022a400080011ff */
[----:B--2---:R-:W-:Y:S05]  /*6d40*/  @!P0 NANOSLEEP.SYNCS 0x989680 ;  /* 0x009896800000895d */ /* 0x004fea0003900000 */
[----:B------:R-:W2:Y:S02]  /*6d50*/  @!P0 SYNCS.PHASECHK.TRANS64 P0, [R4+URZ+0x30], R23 ;  /* 0x00003017040085a7 */ /* 0x000ea400080010ff */
[----:B--2---:R-:W-:Y:S05]  /*6d60*/  @!P0 BRA `(.L_x_122) ;  /* 0xfffffffc00f08947 */ /* 0x004fea000383ffff */
[----:B------:R-:W-:Y:S05]  /*6d70*/  BRA `(.L_x_123) ;  /* 0xffffffd400cc7947 */ /* 0x000fea000383ffff */
.L_x_56:
[----:B------:R-:W-:-:S07]  /*6d80*/  MOV R5, R4 ;  /* 0x0000000400057202 */ /* 0x000fce0000000f00 */
.L_x_124:
[----:B-1----:R1:W2:Y:S02]  /*6d90*/  SYNCS.PHASECHK.TRANS64.TRYWAIT P2, [R3+URZ+0x33490], R5 ;  /* 0x03349005030075a7 */ /* 0x0022a400080411ff */
[----:B--2---:R-:W-:Y:S05]  /*6da0*/  @!P2 NANOSLEEP.SYNCS 0x989680 ;  /* 0x009896800000a95d */ /* 0x004fea0003900000 */
[----:B------:R-:W2:Y:S02]  /*6db0*/  @!P2 SYNCS.PHASECHK.TRANS64 P2, [R3+URZ+0x33490], R5 ;  /* 0x033490050300a5a7 */ /* 0x000ea400080410ff */
[----:B--2---:R-:W-:Y:S05]  /*6dc0*/  @!P2 BRA `(.L_x_124) ;  /* 0xfffffffc00f0a947 */ /* 0x004fea000383ffff */
[----:B------:R-:W-:Y:S05]  /*6dd0*/  BRA `(.L_x_125) ;  /* 0xffffffd800f47947 */ /* 0x000fea000383ffff */
        .weak           $__internal_0_$__cuda_sm10x_tcgen05_guardrail_trap_col_being_dealloced_not_returned_by_alloc
        .type           $__internal_0_$__cuda_sm10x_tcgen05_guardrail_trap_col_being_dealloced_not_returned_by_alloc,@function
        .size           $__internal_0_$__cuda_sm10x_tcgen05_guardrail_trap_col_being_dealloced_not_returned_by_alloc,($__internal_1_$__cuda_sm10x_tcgen05_guardrail_trap_phase_invalid_during_alloc - $__internal_0_$__cuda_sm10x_tcgen05_guardrail_trap_col_being_dealloced_not_returned_by_alloc)
$__internal_0_$__cuda_sm10x_tcgen05_guardrail_trap_col_being_dealloced_not_returned_by_alloc:
[----:B------:R-:W-:Y:S05]  /*6de0*/  BPT.TRAP 0x1 ;  /* 0x000000040000795c */ /* 0x000fea0000300000 */
[----:B------:R-:W-:-:S04]  /*6df0*/  HFMA2 R3, -RZ, RZ, 0, 0 ;  /* 0x00000000ff037431 */ /* 0x000fc800000001ff */
[----:B------:R-:W-:Y:S05]  /*6e00*/  RET.REL.NODEC R2 `(_ZN9deep_gemm24sm100_fp8_gemm_1d1d_implILN4cute4UMMA5MajorE0ELS3_0ELj0ELj7168ELj2048ELj128ELj224ELj128ELj1ELj128ELj128ELj64ELj6ELj128ELj128ELj2ELb0ELj144ELNS_8GemmTypeE0ELb0EN7cutlass10bfloat16_tENS_16EpilogueIdentityEEEvPijjj14CUtensorMap_stS9_S9_S9_S9_) ;  /* 0xffffff90027c7950 */ /* 0x000fea0003c3ffff */
        .weak           $__internal_1_$__cuda_sm10x_tcgen05_guardrail_trap_phase_invalid_during_alloc
        .type           $__internal_1_$__cuda_sm10x_tcgen05_guardrail_trap_phase_invalid_during_alloc,@function
        .size           $__internal_1_$__cuda_sm10x_tcgen05_guardrail_trap_phase_invalid_during_alloc,($__internal_2_$__cuda_sm10x_tcgen05_guardrail_trap_unallocated_columns_being_dealloced - $__internal_1_$__cuda_sm10x_tcgen05_guardrail_trap_phase_invalid_during_alloc)
$__internal_1_$__cuda_sm10x_tcgen05_guardrail_trap_phase_invalid_during_alloc:
[----:B------:R-:W-:Y:S05]  /*6e10*/  BPT.TRAP 0x1 ;  /* 0x000000040000795c */ /* 0x000fea0000300000 */
[----:B------:R-:W-:-:S04]  /*6e20*/  MOV R3, 0x0 ;  /* 0x0000000000037802 */ /* 0x000fc80000000f00 */
[----:B------:R-:W-:Y:S05]  /*6e30*/  RET.REL.NODEC R2 `(_ZN9deep_gemm24sm100_fp8_gemm_1d1d_implILN4cute4UMMA5MajorE0ELS3_0ELj0ELj7168ELj2048ELj128ELj224ELj128ELj1ELj128ELj128ELj64ELj6ELj128ELj128ELj2ELb0ELj144ELNS_8GemmTypeE0ELb0EN7cutlass10bfloat16_tENS_16EpilogueIdentityEEEvPijjj14CUtensorMap_stS9_S9_S9_S9_) ;  /* 0xffffff9002707950 */ /* 0x000fea0003c3ffff */
        .weak           $__internal_2_$__cuda_sm10x_tcgen05_guardrail_trap_unallocated_columns_being_dealloced
        .type           $__internal_2_$__cuda_sm10x_tcgen05_guardrail_trap_unallocated_columns_being_dealloced,@function
        .size           $__internal_2_$__cuda_sm10x_tcgen05_guardrail_trap_unallocated_columns_being_dealloced,($__internal_3_$__cuda_sm20_div_u16 - $__internal_2_$__cuda_sm10x_tcgen05_guardrail_trap_unallocated_columns_being_dealloced)
$__internal_2_$__cuda_sm10x_tcgen05_guardrail_trap_unallocated_columns_being_dealloced:
[----:B------:R-:W-:Y:S05]  /*6e40*/  BPT.TRAP 0x1 ;  /* 0x000000040000795c */ /* 0x000fea0000300000 */
[----:B------:R-:W-:-:S04]  /*6e50*/  HFMA2 R3, -RZ, RZ, 0, 0 ;  /* 0x00000000ff037431 */ /* 0x000fc800000001ff */
[----:B------:R-:W-:Y:S05]  /*6e60*/  RET.REL.NODEC R2 `(_ZN9deep_gemm24sm100_fp8_gemm_1d1d_implILN4cute4UMMA5MajorE0ELS3_0ELj0ELj7168ELj2048ELj128ELj224ELj128ELj1ELj128ELj128ELj64ELj6ELj128ELj128ELj2ELb0ELj144ELNS_8GemmTypeE0ELb0EN7cutlass10bfloat16_tENS_16EpilogueIdentityEEEvPijjj14CUtensorMap_stS9_S9_S9_S9_) ;  /* 0xffffff9002647950 */ /* 0x000fea0003c3ffff */
        .weak           $__internal_3_$__cuda_sm20_div_u16
        .type           $__internal_3_$__cuda_sm20_div_u16,@function
        .size           $__internal_3_$__cuda_sm20_div_u16,(.L_x_130 - $__internal_3_$__cuda_sm20_div_u16)
$__internal_3_$__cuda_sm20_div_u16:
[----:B------:R-:W1:Y:S01]  /*6e70*/  I2F.U16 R5, R39 ;  /* 0x0000002700057306 */ /* 0x000e620000101000 */
[----:B------:R-:W-:-:S07]  /*6e80*/  IMAD.MOV.U32 R0, RZ, RZ, 0x4b800000 ;  /* 0x4b800000ff007424 */ /* 0x000fce00078e00ff */
[----:B------:R-:W-:Y:S01]  /*6e90*/  I2F.U16.RZ R9, R34 ;  /* 0x0000002200097306 */ /* 0x000fe2000010d000 */
[C---:B-1----:R-:W-:Y:S02]  /*6ea0*/  FSETP.GEU.AND P1, PT, |R5|.reuse, 1.175494350822287508e-38, PT ;  /* 0x008000000500780b */ /* 0x042fe40003f2e200 */
[----:B------:R-:W-:Y:S02]  /*6eb0*/  FSETP.GT.AND P2, PT, |R5|, 8.50705917302346158658e+37, PT ;  /* 0x7e8000000500780b */ /* 0x000fe40003f44200 */
[----:B------:R-:W-:Y:S02]  /*6ec0*/  FSEL R0, R0, 1, !P1 ;  /* 0x3f80000000007808 */ /* 0x000fe40004800000 */
[----:B------:R-:W-:Y:S02]  /*6ed0*/  ISETP.NE.U32.AND P1, PT, R39, RZ, PT ;  /* 0x000000ff2700720c */ /* 0x000fe40003f25070 */
[----:B------:R-:W-:-:S05]  /*6ee0*/  FSEL R0, R0, 0.25, !P2 ;  /* 0x3e80000000007808 */ /* 0x000fca0005000000 */
[----:B------:R-:W-:-:S06]  /*6ef0*/  FMUL R5, R5, R0 ;  /* 0x0000000005057220 */ /* 0x000fcc0000400000 */
[----:B------:R-:W1:Y:S02]  /*6f00*/  MUFU.RCP R5, R5 ;  /* 0x0000000500057308 */ /* 0x000e640000001000 */
[----:B-1----:R-:W-:Y:S01]  /*6f10*/  FMUL R0, R0, R5 ;  /* 0x0000000500007220 */ /* 0x002fe20000400000 */
[----:B------:R-:W-:-:S03]  /*6f20*/  IMAD.MOV.U32 R5, RZ, RZ, 0x0 ;  /* 0x00000000ff057424 */ /* 0x000fc600078e00ff */
[----:B------:R-:W-:-:S04]  /*6f30*/  VIADD R0, R0, 0x2 ;  /* 0x0000000200007836 */ /* 0x000fc80000000000 */
[----:B------:R-:W-:-:S04]  /*6f40*/  FMUL.RZ R9, R9, R0 ;  /* 0x0000000009097220 */ /* 0x000fc8000040c000 */
[----:B------:R-:W1:Y:S02]  /*6f50*/  F2I.U32.TRUNC.NTZ R0, R9 ;  /* 0x0000000900007305 */ /* 0x000e64000020f000 */
[----:B-1----:R-:W-:Y:S02]  /*6f60*/  LOP3.LUT R0, R0, 0xffff, RZ, 0xc0, !PT ;  /* 0x0000ffff00007812 */ /* 0x002fe400078ec0ff */
[----:B------:R-:W-:Y:S01]  /*6f70*/  @!P1 MOV R0, 0xffffffff ;  /* 0xffffffff00009802 */ /* 0x000fe20000000f00 */
[----:B------:R-:W-:Y:S06]  /*6f80*/  RET.REL.NODEC R4 `(_ZN9deep_gemm24sm100_fp8_gemm_1d1d_implILN4cute4UMMA5MajorE0ELS3_0ELj0ELj7168ELj2048ELj128ELj224ELj128ELj1ELj128ELj128ELj64ELj6ELj128ELj128ELj2ELb0ELj144ELNS_8GemmTypeE0ELb0EN7cutlass10bfloat16_tENS_16EpilogueIdentityEEEvPijjj14CUtensorMap_stS9_S9_S9_S9_) ;  /* 0xffffff90041c7950 */ /* 0x000fec0003c3ffff */
.L_x_126:
[----:B------:R-:W-:-:S00]  /*6f90*/  BRA `(.L_x_126) ;  /* 0xfffffffc00fc7947 */ /* 0x000fc0000383ffff */
[----:B------:R-:W-:-:S00]  /*6fa0*/  NOP ;  /* 0x0000000000007918 */ /* 0x000fc00000000000 */
        /* <DEDUP_REMOVED lines=13> */
.L_x_130:


//--------------------- .nv.shared._ZN9deep_gemm24sm100_fp8_gemm_1d1d_implILN4cute4UMMA5MajorE0ELS3_0ELj0ELj7168ELj2048ELj128ELj224ELj128ELj1ELj128ELj128ELj64ELj6ELj128ELj128ELj2ELb0ELj144ELNS_8GemmTypeE0ELb0EN7cutlass10bfloat16_tENS_16EpilogueIdentityEEEvPijjj14CUtensorMap_stS9_S9_S9_S9_ --------------------------
	.section	.nv.shared._ZN9deep_gemm24sm100_fp8_gemm_1d1d_implILN4cute4UMMA5MajorE0ELS3_0ELj0ELj7168ELj2048ELj128ELj224ELj128ELj1ELj128ELj128ELj64ELj6ELj128ELj128ELj2ELb0ELj144ELNS_8GemmTypeE0ELb0EN7cutlass10bfloat16_tENS_16EpilogueIdentityEEEvPijjj14CUtensorMap_stS9_S9_S9_S9_,"aw",@nobits
	.sectionflags	@""
	.align	1024
	.zero		1024


//--------------------- .nv.shared.reserved.0     --------------------------
	.section	.nv.shared.reserved.0,"aw",@nobits
	.align	8
	.weak		__nv_reservedSMEM_offset_0_alias
	.size		__nv_reservedSMEM_offset_0_alias, 0, 64
	.other		__nv_reservedSMEM_offset_0_alias,@"STO_CUDA_RESERVED_SHARED STV_DEFAULT"
__nv_reservedSMEM_offset_0_alias:
	.zero		0
.nv.shared.reserved.0:
	.zero		64
	.weak		__nv_reservedSMEM_allocation_phase
	.type		__nv_reservedSMEM_allocation_phase,@object
	.size		__nv_reservedSMEM_allocation_phase,(.L_0 - __nv_reservedSMEM_allocation_phase)
__nv_reservedSMEM_allocation_phase:
	.zero		1
.L_0:
	.zero		7
	.weak		__nv_reservedSMEM_devtool_atexit_pc
	.type		__nv_reservedSMEM_devtool_atexit_pc,@object
	.size		__nv_reservedSMEM_devtool_atexit_pc,(__nv_reservedSMEM_allocation_mask - __nv_reservedSMEM_devtool_atexit_pc)
__nv_reservedSMEM_devtool_atexit_pc:
	.zero		8
	.weak		__nv_reservedSMEM_allocation_mask
	.type		__nv_reservedSMEM_allocation_mask,@object
	.size		__nv_reservedSMEM_allocation_mask,(.L_2 - __nv_reservedSMEM_allocation_mask)
__nv_reservedSMEM_allocation_mask:
	.zero		4
.L_2:
	.zero		4
	.weak		__nv_reservedSMEM_tmem_allocation_pipeline_mbarrier
	.type		__nv_reservedSMEM_tmem_allocation_pipeline_mbarrier,@object
	.size		__nv_reservedSMEM_tmem_allocation_pipeline_mbarrier,(__nv_reservedSMEM_tmem_allocation_pipeline_mbarrier_parity - __nv_reservedSMEM_tmem_allocation_pipeline_mbarrier)
__nv_reservedSMEM_tmem_allocation_pipeline_mbarrier:
	.zero		8
	.weak		__nv_reservedSMEM_tmem_allocation_pipeline_mbarrier_parity
	.type		__nv_reservedSMEM_tmem_allocation_pipeline_mbarrier_parity,@object
	.size		__nv_reservedSMEM_tmem_allocation_pipeline_mbarrier_parity,(.L_4 - __nv_reservedSMEM_tmem_allocation_pipeline_mbarrier_parity)
__nv_reservedSMEM_tmem_allocation_pipeline_mbarrier_parity:
	.zero		4
.L_4:


//--------------------- .nv.global                --------------------------
	.section	.nv.global,"aw",@nobits
.nv.global:
	.type		_ZN47_INTERNAL_e17b4093_9_kernel_cu_274330f4_28973974cute1_E,@object
	.size		_ZN47_INTERNAL_e17b4093_9_kernel_cu_274330f4_28973974cute1_E,(_ZN47_INTERNAL_e17b4093_9_kernel_cu_274330f4_28973974cuda3std3__45__cpo6cbeginE - _ZN47_INTERNAL_e17b4093_9_kernel_cu_274330f4_28973974cute1_E)
_ZN47_INTERNAL_e17b4093_9_kernel_cu_274330f4_28973974cute1_E:
	.zero		1
	.type		_ZN47_INTERNAL_e17b4093_9_kernel_cu_274330f4_28973974cuda3std3__45__cpo6cbeginE,@object
	.size		_ZN47_INTERNAL_e17b4093_9_kernel_cu_274330f4_28973974cuda3std3__45__cpo6cbeginE,(_ZN47_INTERNAL_e17b4093_9_kernel_cu_274330f4_28973974cuda3std3__48in_placeE - _ZN47_INTERNAL_e17b4093_9_kernel_cu_274330f4_28973974cuda3std3__45__cpo6cbeginE)
_ZN47_INTERNAL_e17b4093_9_kernel_cu_274330f4_28973974cuda3std3__45__cpo6cbeginE:
	.zero		1
	.type		_ZN47_INTERNAL_e17b4093_9_kernel_cu_274330f4_28973974cuda3std3__48in_placeE,@object
	.size		_ZN47_INTERNAL_e17b4093_9_kernel_cu_274330f4_28973974cuda3std3__48in_placeE,(_ZN47_INTERNAL_e17b4093_9_kernel_cu_274330f4_28973974cuda3std6ranges3__45__cpo9iter_moveE - _ZN47_INTERNAL_e17b4093_9_kernel_cu_274330f4_28973974cuda3std3__48in_placeE)
_ZN47_INTERNAL_e17b4093_9_kernel_cu_274330f4_28973974cuda3std3__48in_placeE:
	.zero		1
	.type		_ZN47_INTERNAL_e17b4093_9_kernel_cu_274330f4_28973974cuda3std6ranges3__45__cpo9iter_moveE,@object
	.size		_ZN47_INTERNAL_e17b4093_9_kernel_cu_274330f4_28973974cuda3std6ranges3__45__cpo9iter_moveE,(_ZN47_INTERNAL_e17b4093_9_kernel_cu_274330f4_28973974cuda3std3__45__cpo5beginE - _ZN47_INTERNAL_e17b4093_9_kernel_cu_274330f4_28973974cuda3std6ranges3__45__cpo9iter_moveE)
_ZN47_INTERNAL_e17b4093_9_kernel_cu_274330f4_28973974cuda3std6ranges3__45__cpo9iter_moveE:
	.zero		1
	.type		_ZN47_INTERNAL_e17b4093_9_kernel_cu_274330f4_28973974cuda3std3__45__cpo5beginE,@object
	.size		_ZN47_INTERNAL_e17b4093_9_kernel_cu_274330f4_28973974cuda3std3__45__cpo5beginE,(_ZN47_INTERNAL_e17b4093_9_kernel_cu_274330f4_28973974cuda3std3__449_GLOBAL__N__e17b4093_9_kernel_cu_274330f4_28973976ignoreE - _ZN47_INTERNAL_e17b4093_9_kernel_cu_274330f4_28973974cuda3std3__45__cpo5beginE)
_ZN47_INTERNAL_e17b4093_9_kernel_cu_274330f4_28973974cuda3std3__45__cpo5beginE:
	.zero		1
	.type		_ZN47_INTERNAL_e17b4093_9_kernel_cu_274330f4_28973974cuda3std3__449_GLOBAL__N__e17b4093_9_kernel_cu_274330f4_28973976ignoreE,@object
	.size		_ZN47_INTERNAL_e17b4093_9_kernel_cu_274330f4_28973974cuda3std3__449_GLOBAL__N__e17b4093_9_kernel_cu_274330f4_28973976ignoreE,(_ZN47_INTERNAL_e17b4093_9_kernel_cu_274330f4_28973974cute7productE - _ZN47_INTERNAL_e17b4093_9_kernel_cu_274330f4_28973974cuda3std3__449_GLOBAL__N__e17b4093_9_kernel_cu_274330f4_28973976ignoreE)
_ZN47_INTERNAL_e17b4093_9_kernel_cu_274330f4_28973974cuda3std3__449_GLOBAL__N__e17b4093_9_kernel_cu_274330f4_28973976ignoreE:
	.zero		1
	.type		_ZN47_INTERNAL_e17b4093_9_kernel_cu_274330f4_28973974cute7productE,@object
	.size		_ZN47_INTERNAL_e17b4093_9_kernel_cu_274330f4_28973974cute7productE,(_ZN47_INTERNAL_e17b4093_9_kernel_cu_274330f4_28973974cuda3std3__45__cpo3endE - _ZN47_INTERNAL_e17b4093_9_kernel_cu_274330f4_28973974cute7productE)
_ZN47_INTERNAL_e17b4093_9_kernel_cu_274330f4_28973974cute7productE:
	.zero		1
	.type		_ZN47_INTERNAL_e17b4093_9_kernel_cu_274330f4_28973974cuda3std3__45__cpo3endE,@object
	.size		_ZN47_INTERNAL_e17b4093_9_kernel_cu_274330f4_28973974cuda3std3__45__cpo3endE,(_ZN47_INTERNAL_e17b4093_9_kernel_cu_274330f4_28973974cuda3std3__419piecewise_constructE - _ZN47_INTERNAL_e17b4093_9_kernel_cu_274330f4_28973974cuda3std3__45__cpo3endE)
_ZN47_INTERNAL_e17b4093_9_kernel_cu_274330f4_28973974cuda3std3__45__cpo3endE:
	.zero		1
	.type		_ZN47_INTERNAL_e17b4093_9_kernel_cu_274330f4_28973974cuda3std3__419piecewise_constructE,@object
	.size		_ZN47_INTERNAL_e17b4093_9_kernel_cu_274330f4_28973974cuda3std3__419piecewise_constructE,(_ZN47_INTERNAL_e17b4093_9_kernel_cu_274330f4_28973974cuda3std3__45__cpo4cendE - _ZN47_INTERNAL_e17b4093_9_kernel_cu_274330f4_28973974cuda3std3__419piecewise_constructE)
_ZN47_INTERNAL_e17b4093_9_kernel_cu_274330f4_28973974cuda3std3__419piecewise_constructE:
	.zero		1
	.type		_ZN47_INTERNAL_e17b4093_9_kernel_cu_274330f4_28973974cuda3std3__45__cpo4cendE,@object
	.size		_ZN47_INTERNAL_e17b4093_9_kernel_cu_274330f4_28973974cuda3std3__45__cpo4cendE,(_ZN47_INTERNAL_e17b4093_9_kernel_cu_274330f4_28973974cuda3std6ranges3__45__cpo4swapE - _ZN47_INTERNAL_e17b4093_9_kernel_cu_274330f4_28973974cuda3std3__45__cpo4cendE)
_ZN47_INTERNAL_e17b4093_9_kernel_cu_274330f4_28973974cuda3std3__45__cpo4cendE:
	.zero		1
	.type		_ZN47_INTERNAL_e17b4093_9_kernel_cu_274330f4_28973974cuda3std6ranges3__45__cpo4swapE,@object
	.size		_ZN47_INTERNAL_e17b4093_9_kernel_cu_274330f4_28973974cuda3std6ranges3__45__cpo4swapE,(.L_12 - _ZN47_INTERNAL_e17b4093_9_kernel_cu_274330f4_28973974cuda3std6ranges3__45__cpo4swapE)
_ZN47_INTERNAL_e17b4093_9_kernel_cu_274330f4_28973974cuda3std6ranges3__45__cpo4swapE:
	.zero		1
.L_12:


//--------------------- .nv.constant0._ZN9deep_gemm24sm100_fp8_gemm_1d1d_implILN4cute4UMMA5MajorE0ELS3_0ELj0ELj7168ELj2048ELj128ELj224ELj128ELj1ELj128ELj128ELj64ELj6ELj128ELj128ELj2ELb0ELj144ELNS_8GemmTypeE0ELb0EN7cutlass10bfloat16_tENS_16EpilogueIdentityEEEvPijjj14CUtensorMap_stS9_S9_S9_S9_ --------------------------
	.section	.nv.constant0._ZN9deep_gemm24sm100_fp8_gemm_1d1d_implILN4cute4UMMA5MajorE0ELS3_0ELj0ELj7168ELj2048ELj128ELj224ELj128ELj1ELj128ELj128ELj64ELj6ELj128ELj128ELj2ELb0ELj144ELNS_8GemmTypeE0ELb0EN7cutlass10bfloat16_tENS_16EpilogueIdentityEEEvPijjj14CUtensorMap_stS9_S9_S9_S9_,"a",@progbits
	.sectionflags	@""
	.align	4
.nv.constant0._ZN9deep_gemm24sm100_fp8_gemm_1d1d_implILN4cute4UMMA5MajorE0ELS3_0ELj0ELj7168ELj2048ELj128ELj224ELj128ELj1ELj128ELj128ELj64ELj6ELj128ELj128ELj2ELb0ELj144ELNS_8GemmTypeE0ELb0EN7cutlass10bfloat16_tENS_16EpilogueIdentityEEEvPijjj14CUtensorMap_stS9_S9_S9_S9_:
	.zero		1600


//--------------------- SYMBOLS --------------------------

	.type		.nv.reservedSmem.offset0,@object
	.size		.nv.reservedSmem.offset0,0x4
	.type		.nv.reservedSmem.cap,@object
	.size		.nv.reservedSmem.cap,0x4
